def attn_fwd(
    Q,
    K,
    V,
    Out,
    Lse,
    sm_scale,
    stride_qz,
    stride_qh,
    stride_qm,
    stride_qk,
    stride_kz,
    stride_kh,
    stride_kn,
    stride_kk,
    stride_vz,
    stride_vh,
    stride_vn,
    stride_vk,
    stride_oz,
    stride_oh,
    stride_om,
    stride_ok,
    seqlen_q,
    seqlen_k,
    BLOCK_M: tl.constexpr,
    BLOCK_N: tl.constexpr,
    HEAD_DIM: tl.constexpr,
    CAUSAL: tl.constexpr,
):
    start_m = tl.program_id(0)
    off_hz = tl.program_id(1)
    q_off = off_hz * stride_qh
    k_off = off_hz * stride_kh
    v_off = off_hz * stride_vh
    offs_m = start_m * BLOCK_M + tl.arange(0, BLOCK_M)
    offs_d = tl.arange(0, HEAD_DIM)
    offs_n = tl.arange(0, BLOCK_N)
    q_ptrs = Q + q_off + offs_m[:, None] * stride_qm + offs_d[None, :] * stride_qk
    k_ptrs = K + k_off + offs_d[:, None] * stride_kk + offs_n[None, :] * stride_kn
    v_ptrs = V + v_off + offs_n[:, None] * stride_vn + offs_d[None, :] * stride_vk
    m_i = tl.full([BLOCK_M], float("-inf"), dtype=tl.float32)
    l_i = tl.zeros([BLOCK_M], dtype=tl.float32) + 1.0
    acc = tl.zeros([BLOCK_M, HEAD_DIM], dtype=tl.float32)
    q = tl.load(q_ptrs)
    acc, l_i, m_i = _attn_fwd_inner(
        acc,
        l_i,
        m_i,
        q,
        k_ptrs,
        v_ptrs,
        sm_scale,
        stride_kn,
        stride_vn,
        start_m,
        seqlen_k,
        BLOCK_M,
        BLOCK_N,
        HEAD_DIM,
        CAUSAL,
    )
    acc = acc / l_i[:, None]
    lse = m_i + tl.math.log2(l_i) / 1.4426950408889634
    o_ptrs = (
        Out
        + off_hz * stride_oh
        + offs_m[:, None] * stride_om
        + offs_d[None, :] * stride_ok
    )
    tl.store(o_ptrs, acc.to(Out.dtype.element_ty))
    tl.store(Lse + off_hz * seqlen_q + offs_m, lse)

# config = {"BLOCK_M": 32, "BLOCK_N": 32, "HEAD_DIM": 128, "arch": "sm_100", "causal": true, "dtype": "fp8e4m3", "num_stages": 2, "num_warps": 8}
# arch = sm_100


// ===== COMPILED SASS (sm_100a) =====

	.target	sm_100a

	.elftype	@"ET_EXEC"


//--------------------- .note.nv.tkinfo           --------------------------
	.section	.note.nv.tkinfo,"",@"SHT_NOTE"
	.sectionflags	@"SHF_NOTE_NV_TKINFO"
	.tkinfo
        /*0018*/ 	.word	0x00000081
        /*0030*/ 	.string	""
        /*0030*/ 	.string	"ptxas-blackwell"
        /*0030*/ 	.string	"Cuda compilation tools, release 12.9, V12.9.86"
        /*0030*/ 	.string	"Build cuda_12.9.r12.9/compiler.36037853_0"
        /*0030*/ 	.string	"-v  -suppress-debug-info  -lineinfo  -arch sm_100a "



//--------------------- .note.nv.cuver            --------------------------
	.section	.note.nv.cuver,"",@"SHT_NOTE"
	.sectionflags	@"SHF_NOTE_NV_CUVER"
        /*0018*/ 	.short	0x0001
        /*001a*/ 	.short	0x0064
        /*001c*/ 	.short	0x0001
        /*001e*/ 	.short	0x0000
        /*0020*/ 	.short	0x0001
        /*0022*/ 	.short	0x0000


//--------------------- .nv.info                  --------------------------
	.section	.nv.info,"",@"SHT_CUDA_INFO"
	.align	4


	//----- nvinfo : EIATTR_REGCOUNT
	.align		4
        /*0000*/ 	.byte	0x04, 0x2f
        /*0002*/ 	.short	(.L_2 - .L_1)
	.align		4
.L_1:
        /*0004*/ 	.word	index@(attn_fwd)
        /*0008*/ 	.word	0x000000b7


	//----- nvinfo : EIATTR_FRAME_SIZE
	.align		4
.L_2:
        /*000c*/ 	.byte	0x04, 0x11
        /*000e*/ 	.short	(.L_4 - .L_3)
	.align		4
.L_3:
        /*0010*/ 	.word	index@(attn_fwd)
        /*0014*/ 	.word	0x00000000


	//----- nvinfo : EIATTR_MIN_STACK_SIZE
	.align		4
.L_4:
        /*0018*/ 	.byte	0x04, 0x12
        /*001a*/ 	.short	(.L_6 - .L_5)
	.align		4
.L_5:
        /*001c*/ 	.word	index@(attn_fwd)
        /*0020*/ 	.word	0x00000000
.L_6:


//--------------------- .nv.info.attn_fwd         --------------------------
	.section	.nv.info.attn_fwd,"",@"SHT_CUDA_INFO"
	.sectionflags	@""
	.align	4


	//----- nvinfo : EIATTR_CUDA_API_VERSION
	.align		4
        /*0000*/ 	.byte	0x04, 0x37
        /*0002*/ 	.short	(.L_8 - .L_7)
.L_7:
        /*0004*/ 	.word	0x00000081


	//----- nvinfo : EIATTR_KPARAM_INFO
	.align		4
.L_8:
        /*0008*/ 	.byte	0x04, 0x17
        /*000a*/ 	.short	(.L_10 - .L_9)
.L_9:
        /*000c*/ 	.word	0x00000000
        /*0010*/ 	.short	0x0019
        /*0012*/ 	.short	0x0080
        /*0014*/ 	.byte	0x00, 0xf4, 0x21, 0x00


	//----- nvinfo : EIATTR_KPARAM_INFO
	.align		4
.L_10:
        /*0018*/ 	.byte	0x04, 0x17
        /*001a*/ 	.short	(.L_12 - .L_11)
.L_11:
        /*001c*/ 	.word	0x00000000
        /*0020*/ 	.short	0x0018
        /*0022*/ 	.short	0x0078
        /*0024*/ 	.byte	0x00, 0xf4, 0x21, 0x00


	//----- nvinfo : EIATTR_KPARAM_INFO
	.align		4
.L_12:
        /*0028*/ 	.byte	0x04, 0x17
        /*002a*/ 	.short	(.L_14 - .L_13)
.L_13:
        /*002c*/ 	.word	0x00000000
        /*0030*/ 	.short	0x0017
        /*0032*/ 	.short	0x0070
        /*0034*/ 	.byte	0x00, 0xf0, 0x11, 0x00


	//----- nvinfo : EIATTR_KPARAM_INFO
	.align		4
.L_14:
        /*0038*/ 	.byte	0x04, 0x17
        /*003a*/ 	.short	(.L_16 - .L_15)
.L_15:
        /*003c*/ 	.word	0x00000000
        /*0040*/ 	.short	0x0016
        /*0042*/ 	.short	0x006c
        /*0044*/ 	.byte	0x00, 0xf0, 0x11, 0x00


	//----- nvinfo : EIATTR_KPARAM_INFO
	.align		4
.L_16:
        /*0048*/ 	.byte	0x04, 0x17
        /*004a*/ 	.short	(.L_18 - .L_17)
.L_17:
        /*004c*/ 	.word	0x00000000
        /*0050*/ 	.short	0x0015
        /*0052*/ 	.short	0x0068
        /*0054*/ 	.byte	0x00, 0xf0, 0x11, 0x00


	//----- nvinfo : EIATTR_KPARAM_INFO
	.align		4
.L_18:
        /*0058*/ 	.byte	0x04, 0x17
        /*005a*/ 	.short	(.L_20 - .L_19)
.L_19:
        /*005c*/ 	.word	0x00000000
        /*0060*/ 	.short	0x0014
        /*0062*/ 	.short	0x0064
        /*0064*/ 	.byte	0x00, 0xf0, 0x11, 0x00


	//----- nvinfo : EIATTR_KPARAM_INFO
	.align		4
.L_20:
        /*0068*/ 	.byte	0x04, 0x17
        /*006a*/ 	.short	(.L_22 - .L_21)
.L_21:
        /*006c*/ 	.word	0x00000000
        /*0070*/ 	.short	0x0013
        /*0072*/ 	.short	0x0060
        /*0074*/ 	.byte	0x00, 0xf0, 0x11, 0x00


	//----- nvinfo : EIATTR_KPARAM_INFO
	.align		4
.L_22:
        /*0078*/ 	.byte	0x04, 0x17
        /*007a*/ 	.short	(.L_24 - .L_23)
.L_23:
        /*007c*/ 	.word	0x00000000
        /*0080*/ 	.short	0x0012
        /*0082*/ 	.short	0x005c
        /*0084*/ 	.byte	0x00, 0xf0, 0x11, 0x00


	//----- nvinfo : EIATTR_KPARAM_INFO
	.align		4
.L_24:
        /*0088*/ 	.byte	0x04, 0x17
        /*008a*/ 	.short	(.L_26 - .L_25)
.L_25:
        /*008c*/ 	.word	0x00000000
        /*0090*/ 	.short	0x0011
        /*0092*/ 	.short	0x0058
        /*0094*/ 	.byte	0x00, 0xf0, 0x11, 0x00


	//----- nvinfo : EIATTR_KPARAM_INFO
	.align		4
.L_26:
        /*0098*/ 	.byte	0x04, 0x17
        /*009a*/ 	.short	(.L_28 - .L_27)
.L_27:
        /*009c*/ 	.word	0x00000000
        /*00a0*/ 	.short	0x0010
        /*00a2*/ 	.short	0x0054
        /*00a4*/ 	.byte	0x00, 0xf0, 0x11, 0x00


	//----- nvinfo : EIATTR_KPARAM_INFO
	.align		4
.L_28:
        /*00a8*/ 	.byte	0x04, 0x17
        /*00aa*/ 	.short	(.L_30 - .L_29)
.L_29:
        /*00ac*/ 	.word	0x00000000
        /*00b0*/ 	.short	0x000f
        /*00b2*/ 	.short	0x0050
        /*00b4*/ 	.byte	0x00, 0xf0, 0x11, 0x00


	//----- nvinfo : EIATTR_KPARAM_INFO
	.align		4
.L_30:
        /*00b8*/ 	.byte	0x04, 0x17
        /*00ba*/ 	.short	(.L_32 - .L_31)
.L_31:
        /*00bc*/ 	.word	0x00000000
        /*00c0*/ 	.short	0x000e
        /*00c2*/ 	.short	0x004c
        /*00c4*/ 	.byte	0x00, 0xf0, 0x11, 0x00


	//----- nvinfo : EIATTR_KPARAM_INFO
	.align		4
.L_32:
        /*00c8*/ 	.byte	0x04, 0x17
        /*00ca*/ 	.short	(.L_34 - .L_33)
.L_33:
        /*00cc*/ 	.word	0x00000000
        /*00d0*/ 	.short	0x000d
        /*00d2*/ 	.short	0x0048
        /*00d4*/ 	.byte	0x00, 0xf0, 0x11, 0x00


	//----- nvinfo : EIATTR_KPARAM_INFO
	.align		4
.L_34:
        /*00d8*/ 	.byte	0x04, 0x17
        /*00da*/ 	.short	(.L_36 - .L_35)
.L_35:
        /*00dc*/ 	.word	0x00000000
        /*00e0*/ 	.short	0x000c
        /*00e2*/ 	.short	0x0044
        /*00e4*/ 	.byte	0x00, 0xf0, 0x11, 0x00


	//----- nvinfo : EIATTR_KPARAM_INFO
	.align		4
.L_36:
        /*00e8*/ 	.byte	0x04, 0x17
        /*00ea*/ 	.short	(.L_38 - .L_37)
.L_37:
        /*00ec*/ 	.word	0x00000000
        /*00f0*/ 	.short	0x000b
        /*00f2*/ 	.short	0x0040
        /*00f4*/ 	.byte	0x00, 0xf0, 0x11, 0x00


	//----- nvinfo : EIATTR_KPARAM_INFO
	.align		4
.L_38:
        /*00f8*/ 	.byte	0x04, 0x17
        /*00fa*/ 	.short	(.L_40 - .L_39)
.L_39:
        /*00fc*/ 	.word	0x00000000
        /*0100*/ 	.short	0x000a
        /*0102*/ 	.short	0x003c
        /*0104*/ 	.byte	0x00, 0xf0, 0x11, 0x00


	//----- nvinfo : EIATTR_KPARAM_INFO
	.align		4
.L_40:
        /*0108*/ 	.byte	0x04, 0x17
        /*010a*/ 	.short	(.L_42 - .L_41)
.L_41:
        /*010c*/ 	.word	0x00000000
        /*0110*/ 	.short	0x0009
        /*0112*/ 	.short	0x0038
        /*0114*/ 	.byte	0x00, 0xf0, 0x11, 0x00


	//----- nvinfo : EIATTR_KPARAM_INFO
	.align		4
.L_42:
        /*0118*/ 	.byte	0x04, 0x17
        /*011a*/ 	.short	(.L_44 - .L_43)
.L_43:
        /*011c*/ 	.word	0x00000000
        /*0120*/ 	.short	0x0008
        /*0122*/ 	.short	0x0034
        /*0124*/ 	.byte	0x00, 0xf0, 0x11, 0x00


	//----- nvinfo : EIATTR_KPARAM_INFO
	.align		4
.L_44:
        /*0128*/ 	.byte	0x04, 0x17
        /*012a*/ 	.short	(.L_46 - .L_45)
.L_45:
        /*012c*/ 	.word	0x00000000
        /*0130*/ 	.short	0x0007
        /*0132*/ 	.short	0x0030
        /*0134*/ 	.byte	0x00, 0xf0, 0x11, 0x00


	//----- nvinfo : EIATTR_KPARAM_INFO
	.align		4
.L_46:
        /*0138*/ 	.byte	0x04, 0x17
        /*013a*/ 	.short	(.L_48 - .L_47)
.L_47:
        /*013c*/ 	.word	0x00000000
        /*0140*/ 	.short	0x0006
        /*0142*/ 	.short	0x002c
        /*0144*/ 	.byte	0x00, 0xf0, 0x11, 0x00


	//----- nvinfo : EIATTR_KPARAM_INFO
	.align		4
.L_48:
        /*0148*/ 	.byte	0x04, 0x17
        /*014a*/ 	.short	(.L_50 - .L_49)
.L_49:
        /*014c*/ 	.word	0x00000000
        /*0150*/ 	.short	0x0005
        /*0152*/ 	.short	0x0028
        /*0154*/ 	.byte	0x00, 0xf0, 0x11, 0x00


	//----- nvinfo : EIATTR_KPARAM_INFO
	.align		4
.L_50:
        /*0158*/ 	.byte	0x04, 0x17
        /*015a*/ 	.short	(.L_52 - .L_51)
.L_51:
        /*015c*/ 	.word	0x00000000
        /*0160*/ 	.short	0x0004
        /*0162*/ 	.short	0x0020
        /*0164*/ 	.byte	0x00, 0xf4, 0x21, 0x00


	//----- nvinfo : EIATTR_KPARAM_INFO
	.align		4
.L_52:
        /*0168*/ 	.byte	0x04, 0x17
        /*016a*/ 	.short	(.L_54 - .L_53)
.L_53:
        /*016c*/ 	.word	0x00000000
        /*0170*/ 	.short	0x0003
        /*0172*/ 	.short	0x0018
        /*0174*/ 	.byte	0x00, 0xf4, 0x21, 0x00


	//----- nvinfo : EIATTR_KPARAM_INFO
	.align		4
.L_54:
        /*0178*/ 	.byte	0x04, 0x17
        /*017a*/ 	.short	(.L_56 - .L_55)
.L_55:
        /*017c*/ 	.word	0x00000000
        /*0180*/ 	.short	0x0002
        /*0182*/ 	.short	0x0010
        /*0184*/ 	.byte	0x00, 0xf4, 0x21, 0x00


	//----- nvinfo : EIATTR_KPARAM_INFO
	.align		4
.L_56:
        /*0188*/ 	.byte	0x04, 0x17
        /*018a*/ 	.short	(.L_58 - .L_57)
.L_57:
        /*018c*/ 	.word	0x00000000
        /*0190*/ 	.short	0x0001
        /*0192*/ 	.short	0x0008
        /*0194*/ 	.byte	0x00, 0xf4, 0x21, 0x00


	//----- nvinfo : EIATTR_KPARAM_INFO
	.align		4
.L_58:
        /*0198*/ 	.byte	0x04, 0x17
        /*019a*/ 	.short	(.L_60 - .L_59)
.L_59:
        /*019c*/ 	.word	0x00000000
        /*01a0*/ 	.short	0x0000
        /*01a2*/ 	.short	0x0000
        /*01a4*/ 	.byte	0x00, 0xf4, 0x21, 0x00


	//----- nvinfo : EIATTR_SPARSE_MMA_MASK
	.align		4
.L_60:
        /*01a8*/ 	.byte	0x03, 0x50
        /*01aa*/ 	.short	0x0000


	//----- nvinfo : EIATTR_MAXREG_COUNT
	.align		4
        /*01ac*/ 	.byte	0x03, 0x1b
        /*01ae*/ 	.short	0x00ff


	//----- nvinfo : EIATTR_NUM_BARRIERS
	.align		4
        /*01b0*/ 	.byte	0x02, 0x4c
        /*01b2*/ 	.byte	0x01
	.zero		1


	//----- nvinfo : EIATTR_COOP_GROUP_MASK_REGIDS
	.align		4
        /*01b4*/ 	.byte	0x04, 0x29
        /*01b6*/ 	.short	(.L_62 - .L_61)


	//   ....[0]....
.L_61:
        /*01b8*/ 	.word	0xffffffff


	//   ....[1]....
        /*01bc*/ 	.word	0xffffffff


	//   ....[2]....
        /*01c0*/ 	.word	0xffffffff


	//   ....[3]....
        /*01c4*/ 	.word	0xffffffff


	//   ....[4]....
        /*01c8*/ 	.word	0xffffffff


	//   ....[5]....
        /*01cc*/ 	.word	0xffffffff


	//   ....[6]....
        /*01d0*/ 	.word	0xffffffff


	//   ....[7]....
        /*01d4*/ 	.word	0xffffffff


	//   ....[8]....
        /*01d8*/ 	.word	0xffffffff


	//   ....[9]....
        /*01dc*/ 	.word	0xffffffff


	//   ....[10]....
        /*01e0*/ 	.word	0xffffffff


	//   ....[11]....
        /*01e4*/ 	.word	0xffffffff


	//   ....[12]....
        /*01e8*/ 	.word	0xffffffff


	//   ....[13]....
        /*01ec*/ 	.word	0xffffffff


	//   ....[14]....
        /*01f0*/ 	.word	0xffffffff


	//   ....[15]....
        /*01f4*/ 	.word	0xffffffff


	//   ....[16]....
        /*01f8*/ 	.word	0xffffffff


	//   ....[17]....
        /*01fc*/ 	.word	0xffffffff


	//   ....[18]....
        /*0200*/ 	.word	0xffffffff


	//   ....[19]....
        /*0204*/ 	.word	0xffffffff


	//----- nvinfo : EIATTR_COOP_GROUP_INSTR_OFFSETS
	.align		4
.L_62:
        /*0208*/ 	.byte	0x04, 0x28
        /*020a*/ 	.short	(.L_64 - .L_63)


	//   ....[0]....
.L_63:
        /*020c*/ 	.word	0x00002520


	//   ....[1]....
        /*0210*/ 	.word	0x00002530


	//   ....[2]....
        /*0214*/ 	.word	0x00002540


	//   ....[3]....
        /*0218*/ 	.word	0x00002550


	//   ....[4]....
        /*021c*/ 	.word	0x00002590


	//   ....[5]....
        /*0220*/ 	.word	0x000025b0


	//   ....[6]....
        /*0224*/ 	.word	0x000025c0


	//   ....[7]....
        /*0228*/ 	.word	0x000025d0


	//   ....[8]....
        /*022c*/ 	.word	0x00002680


	//   ....[9]....
        /*0230*/ 	.word	0x000026a0


	//   ....[10]....
        /*0234*/ 	.word	0x00002910


	//   ....[11]....
        /*0238*/ 	.word	0x00002920


	//   ....[12]....
        /*023c*/ 	.word	0x00002940


	//   ....[13]....
        /*0240*/ 	.word	0x00002950


	//   ....[14]....
        /*0244*/ 	.word	0x00002980


	//   ....[15]....
        /*0248*/ 	.word	0x000029a0


	//   ....[16]....
        /*024c*/ 	.word	0x000029c0


	//   ....[17]....
        /*0250*/ 	.word	0x000029d0


	//   ....[18]....
        /*0254*/ 	.word	0x00002a90


	//   ....[19]....
        /*0258*/ 	.word	0x00002ab0


	//----- nvinfo : EIATTR_VRC_CTA_INIT_COUNT
	.align		4
.L_64:
        /*025c*/ 	.byte	0x02, 0x4a
	.zero		1
	.zero		1


	//----- nvinfo : EIATTR_EXIT_INSTR_OFFSETS
	.align		4
        /*0260*/ 	.byte	0x04, 0x1c
        /*0262*/ 	.short	(.L_66 - .L_65)


	//   ....[0]....
.L_65:
        /*0264*/ 	.word	0x00004b40


	//   ....[1]....
        /*0268*/ 	.word	0x00004b70


	//----- nvinfo : EIATTR_REQNTID
	.align		4
.L_66:
        /*026c*/ 	.byte	0x04, 0x10
        /*026e*/ 	.short	(.L_68 - .L_67)
.L_67:
        /*0270*/ 	.word	0x00000100
        /*0274*/ 	.word	0x00000001
        /*0278*/ 	.word	0x00000001


	//----- nvinfo : EIATTR_CBANK_PARAM_SIZE
	.align		4
.L_68:
        /*027c*/ 	.byte	0x03, 0x19
        /*027e*/ 	.short	0x0088


	//----- nvinfo : EIATTR_PARAM_CBANK
	.align		4
        /*0280*/ 	.byte	0x04, 0x0a
        /*0282*/ 	.short	(.L_70 - .L_69)
	.align		4
.L_69:
        /*0284*/ 	.word	index@(.nv.constant0.attn_fwd)
        /*0288*/ 	.short	0x0380
        /*028a*/ 	.short	0x0088


	//----- nvinfo : EIATTR_SW_WAR
	.align		4
.L_70:
        /*028c*/ 	.byte	0x04, 0x36
        /*028e*/ 	.short	(.L_72 - .L_71)
.L_71:
        /*0290*/ 	.word	0x00000008
.L_72:


//--------------------- .nv.compat                --------------------------
	.section	.nv.compat,"",@"SHT_CUDA_COMPAT_INFO"
	.align	4
        /*0000*/ 	.byte	0x02, 0x02, 0x02, 0x00, 0x02, 0x05, 0x05, 0x00, 0x02, 0x03, 0x00, 0x00, 0x02, 0x06, 0x01, 0x00


//--------------------- .nv.callgraph             --------------------------
	.section	.nv.callgraph,"",@"SHT_CUDA_CALLGRAPH"
	.align	4
	.sectionentsize	8
	.align		4
        /*0000*/ 	.word	0x00000000
	.align		4
        /*0004*/ 	.word	0xffffffff
	.align		4
        /*0008*/ 	.word	0x00000000
	.align		4
        /*000c*/ 	.word	0xfffffffe
	.align		4
        /*0010*/ 	.word	0x00000000
	.align		4
        /*0014*/ 	.word	0xfffffffd
	.align		4
        /*0018*/ 	.word	0x00000000
	.align		4
        /*001c*/ 	.word	0xfffffffc


//--------------------- .nv.constant4             --------------------------
	.section	.nv.constant4,"a",@progbits
	.align	8
	.align		8
.nv.constant4:
        /*0000*/ 	.dword	_$_str


//--------------------- .text.attn_fwd            --------------------------
	.section	.text.attn_fwd,"ax",@progbits
	.align	128
        .global         attn_fwd
        .type           attn_fwd,@function
        .size           attn_fwd,(.L_x_3 - attn_fwd)
        .other          attn_fwd,@"STO_CUDA_ENTRY STV_DEFAULT"
attn_fwd:
.text.attn_fwd:
[----:B------:R-:W0:Y:S01]  /*0000*/  LDC R1, c[0x0][0x37c] ;  /* 0x0000df00ff017b82 */ /* 0x000e220000000800 */
[----:B------:R-:W1:Y:S07]  /*0010*/  S2R R147, SR_CTAID.X ;  /* 0x0000000000937919 */ /* 0x000e6e0000002500 */
[----:B------:R-:W2:Y:S01]  /*0020*/  S2UR UR9, SR_CTAID.Y ;  /* 0x00000000000979c3 */ /* 0x000ea20000002600 */
[----:B------:R-:W2:Y:S01]  /*0030*/  LDCU.64 UR4, c[0x0][0x3b0] ;  /* 0x00007600ff0477ac */ /* 0x000ea20008000a00 */
[----:B------:R-:W3:Y:S01]  /*0040*/  S2R R52, SR_TID.X ;  /* 0x0000000000347919 */ /* 0x000ee20000002100 */
[----:B------:R-:W4:Y:S05]  /*0050*/  LDCU.64 UR10, c[0x0][0x358] ;  /* 0x00006b00ff0a77ac */ /* 0x000f2a0008000a00 */
[----:B------:R-:W5:Y:S08]  /*0060*/  LDC R29, c[0x0][0x3b8] ;  /* 0x0000ee00ff1d7b82 */ /* 0x000f700000000800 */
[----:B------:R-:W0:Y:S01]  /*0070*/  LDC.64 R26, c[0x0][0x380] ;  /* 0x0000e000ff1a7b82 */ /* 0x000e220000000a00 */
[----:B--2---:R-:W-:Y:S01]  /*0080*/  UIMAD UR4, UR9, UR4, URZ ;  /* 0x00000004090472a4 */ /* 0x004fe2000f8e02ff */
[----:B-1----:R-:W-:Y:S01]  /*0090*/  IMAD.SHL.U32 R147, R147, 0x20, RZ ;  /* 0x0000002093937824 */ /* 0x002fe200078e00ff */
[----:B---3--:R-:W-:-:S04]  /*00a0*/  SHF.R.U32.HI R152, RZ, 0x5, R52 ;  /* 0x00000005ff987819 */ /* 0x008fc80000011634 */
[----:B------:R-:W-:Y:S02]  /*00b0*/  LOP3.LUT R153, R147, 0x1f, R52, 0xf8, !PT ;  /* 0x0000001f93997812 */ /* 0x000fe400078ef834 */
[----:B------:R-:W-:-:S03]  /*00c0*/  SGXT.U32 R152, R152, 0x3 ;  /* 0x000000039898781a */ /* 0x000fc60000000000 */
[----:B------:R-:W-:Y:S01]  /*00d0*/  IMAD R3, R153, UR5, RZ ;  /* 0x0000000599037c24 */ /* 0x000fe2000f8e02ff */
[----:B------:R-:W-:Y:S01]  /*00e0*/  USHF.R.S32.HI UR5, URZ, 0x1f, UR4 ;  /* 0x0000001fff057899 */ /* 0x000fe20008011404 */
[----:B-----5:R-:W-:-:S03]  /*00f0*/  IMAD R0, R152, R29, RZ ;  /* 0x0000001d98007224 */ /* 0x020fc600078e02ff */
[----:B0-----:R-:W-:Y:S01]  /*0100*/  IADD3 R25, P0, P1, R3, UR4, R26 ;  /* 0x0000000403197c10 */ /* 0x001fe2000f91e01a */
[----:B------:R-:W-:Y:S01]  /*0110*/  IMAD R5, R29, 0x8, R0 ;  /* 0x000000081d057824 */ /* 0x000fe200078e0200 */
[----:B------:R-:W-:-:S03]  /*0120*/  SHF.R.S32.HI R2, RZ, 0x1f, R3 ;  /* 0x0000001fff027819 */ /* 0x000fc60000011403 */
[----:B------:R-:W-:Y:S01]  /*0130*/  IMAD R7, R29, 0x8, R5 ;  /* 0x000000081d077824 */ /* 0x000fe200078e0205 */
[----:B------:R-:W-:Y:S02]  /*0140*/  IADD3.X R27, PT, PT, R2, UR5, R27, P0, P1 ;  /* 0x00000005021b7c10 */ /* 0x000fe400087e241b */
[CC--:B------:R-:W-:Y:S02]  /*0150*/  IADD3 R2, P0, PT, R0.reuse, R25.reuse, RZ ;  /* 0x0000001900027210 */ /* 0x0c0fe40007f1e0ff */
[----:B------:R-:W-:Y:S02]  /*0160*/  IADD3 R4, P1, PT, R5, R25, RZ ;  /* 0x0000001905047210 */ /* 0x000fe40007f3e0ff */
[----:B------:R-:W-:Y:S01]  /*0170*/  LEA.HI.X.SX32 R3, R0, R27, 0x1, P0 ;  /* 0x0000001b00037211 */ /* 0x000fe200000f0eff */
[----:B------:R-:W-:Y:S01]  /*0180*/  IMAD R0, R29, 0x8, R7 ;  /* 0x000000081d007824 */ /* 0x000fe200078e0207 */
[----:B------:R-:W-:Y:S02]  /*0190*/  IADD3 R6, P0, PT, R7, R25, RZ ;  /* 0x0000001907067210 */ /* 0x000fe40007f1e0ff */
[-C--:B------:R-:W-:Y:S01]  /*01a0*/  LEA.HI.X.SX32 R5, R5, R27.reuse, 0x1, P1 ;  /* 0x0000001b05057211 */ /* 0x080fe200008f0eff */
[----:B----4-:R0:W2:Y:S01]  /*01b0*/  LDG.E.U8 R15, desc[UR10][R2.64] ;  /* 0x0000000a020f7981 */ /* 0x0100a2000c1e1100 */
[----:B------:R-:W-:Y:S01]  /*01c0*/  LEA.HI.X.SX32 R7, R7, R27, 0x1, P0 ;  /* 0x0000001b07077211 */ /* 0x000fe200000f0eff */
[C---:B------:R-:W-:Y:S01]  /*01d0*/  IMAD R11, R29.reuse, 0x8, R0 ;  /* 0x000000081d0b7824 */ /* 0x040fe200078e0200 */
[C---:B------:R-:W-:Y:S01]  /*01e0*/  IADD3 R8, P0, PT, R0.reuse, R25, RZ ;  /* 0x0000001900087210 */ /* 0x040fe20007f1e0ff */
[----:B------:R1:W2:Y:S03]  /*01f0*/  LDG.E.U8 R16, desc[UR10][R4.64] ;  /* 0x0000000a04107981 */ /* 0x0002a6000c1e1100 */
[----:B------:R-:W-:Y:S01]  /*0200*/  LEA.HI.X.SX32 R9, R0, R27, 0x1, P0 ;  /* 0x0000001b00097211 */ /* 0x000fe200000f0eff */
[----:B------:R-:W-:Y:S01]  /*0210*/  IMAD R0, R29, 0x8, R11 ;  /* 0x000000081d007824 */ /* 0x000fe200078e020b */
[----:B------:R-:W-:Y:S01]  /*0220*/  IADD3 R10, P0, PT, R11, R25, RZ ;  /* 0x000000190b0a7210 */ /* 0x000fe20007f1e0ff */
[----:B------:R-:W3:Y:S02]  /*0230*/  LDG.E.U8 R17, desc[UR10][R6.64] ;  /* 0x0000000a06117981 */ /* 0x000ee4000c1e1100 */
[----:B------:R-:W-:Y:S01]  /*0240*/  IMAD R13, R29, 0x8, R0 ;  /* 0x000000081d0d7824 */ /* 0x000fe200078e0200 */
[----:B------:R-:W-:Y:S01]  /*0250*/  LEA.HI.X.SX32 R11, R11, R27, 0x1, P0 ;  /* 0x0000001b0b0b7211 */ /* 0x000fe200000f0eff */
[----:B------:R4:W3:Y:S01]  /*0260*/  LDG.E.U8 R18, desc[UR10][R8.64] ;  /* 0x0000000a08127981 */ /* 0x0008e2000c1e1100 */
[CC--:B0-----:R-:W-:Y:S01]  /*0270*/  IADD3 R2, P0, PT, R0.reuse, R25.reuse, RZ ;  /* 0x0000001900027210 */ /* 0x0c1fe20007f1e0ff */
[----:B------:R-:W-:Y:S01]  /*0280*/  IMAD R14, R29, 0x8, R13 ;  /* 0x000000081d0e7824 */ /* 0x000fe200078e020d */
[----:B------:R-:W-:Y:S01]  /*0290*/  IADD3 R12, P1, PT, R13, R25, RZ ;  /* 0x000000190d0c7210 */ /* 0x000fe20007f3e0ff */
[----:B------:R0:W5:Y:S01]  /*02a0*/  LDG.E.U8 R19, desc[UR10][R10.64] ;  /* 0x0000000a0a137981 */ /* 0x000162000c1e1100 */
[----:B------:R-:W-:Y:S01]  /*02b0*/  LEA.HI.X.SX32 R3, R0, R27, 0x1, P0 ;  /* 0x0000001b00037211 */ /* 0x000fe200000f0eff */
[----:B------:R-:W-:Y:S01]  /*02c0*/  IMAD R0, R29, 0x8, R14 ;  /* 0x000000081d007824 */ /* 0x000fe200078e020e */
[----:B-1----:R-:W-:-:S02]  /*02d0*/  IADD3 R4, P0, PT, R14, R25, RZ ;  /* 0x000000190e047210 */ /* 0x002fc40007f1e0ff */
[-C--:B------:R-:W-:Y:S01]  /*02e0*/  LEA.HI.X.SX32 R13, R13, R27.reuse, 0x1, P1 ;  /* 0x0000001b0d0d7211 */ /* 0x080fe200008f0eff */
[----:B------:R1:W5:Y:S01]  /*02f0*/  LDG.E.U8 R20, desc[UR10][R2.64] ;  /* 0x0000000a02147981 */ /* 0x000362000c1e1100 */
[----:B------:R-:W-:Y:S01]  /*0300*/  LEA.HI.X.SX32 R5, R14, R27, 0x1, P0 ;  /* 0x0000001b0e057211 */ /* 0x000fe200000f0eff */
[C---:B----4-:R-:W-:Y:S01]  /*0310*/  IMAD R9, R29.reuse, 0x8, R0 ;  /* 0x000000081d097824 */ /* 0x050fe200078e0200 */
[C---:B------:R-:W-:Y:S01]  /*0320*/  IADD3 R6, P0, PT, R0.reuse, R25, RZ ;  /* 0x0000001900067210 */ /* 0x040fe20007f1e0ff */
[----:B------:R4:W5:Y:S03]  /*0330*/  LDG.E.U8 R21, desc[UR10][R12.64] ;  /* 0x0000000a0c157981 */ /* 0x000966000c1e1100 */
[----:B------:R-:W-:Y:S01]  /*0340*/  LEA.HI.X.SX32 R7, R0, R27, 0x1, P0 ;  /* 0x0000001b00077211 */ /* 0x000fe200000f0eff */
[----:B------:R-:W-:Y:S01]  /*0350*/  IMAD R0, R29, 0x8, R9 ;  /* 0x000000081d007824 */ /* 0x000fe200078e0209 */
[-C--:B------:R-:W-:Y:S01]  /*0360*/  IADD3 R8, P0, PT, R9, R25.reuse, RZ ;  /* 0x0000001909087210 */ /* 0x080fe20007f1e0ff */
[----:B------:R4:W5:Y:S02]  /*0370*/  LDG.E.U8 R22, desc[UR10][R4.64] ;  /* 0x0000000a04167981 */ /* 0x000964000c1e1100 */
[----:B------:R-:W-:Y:S01]  /*0380*/  IMAD R14, R29, 0x8, R0 ;  /* 0x000000081d0e7824 */ /* 0x000fe200078e0200 */
[----:B0-----:R-:W-:Y:S01]  /*0390*/  IADD3 R10, P1, PT, R0, R25, RZ ;  /* 0x00000019000a7210 */ /* 0x001fe20007f3e0ff */
[----:B------:R0:W5:Y:S01]  /*03a0*/  LDG.E.U8 R23, desc[UR10][R6.64] ;  /* 0x0000000a06177981 */ /* 0x000162000c1e1100 */
[----:B------:R-:W-:-:S02]  /*03b0*/  LEA.HI.X.SX32 R9, R9, R27, 0x1, P0 ;  /* 0x0000001b09097211 */ /* 0x000fc400000f0eff */
[----:B------:R-:W-:Y:S01]  /*03c0*/  LEA.HI.X.SX32 R11, R0, R27, 0x1, P1 ;  /* 0x0000001b000b7211 */ /* 0x000fe200008f0eff */
[C---:B------:R-:W-:Y:S01]  /*03d0*/  IMAD R0, R29.reuse, 0x8, R14 ;  /* 0x000000081d007824 */ /* 0x040fe200078e020e */
[C---:B-1----:R-:W-:Y:S01]  /*03e0*/  IADD3 R2, P0, PT, R14.reuse, R25, RZ ;  /* 0x000000190e027210 */ /* 0x042fe20007f1e0ff */
[----:B------:R1:W5:Y:S02]  /*03f0*/  LDG.E.U8 R24, desc[UR10][R8.64] ;  /* 0x0000000a08187981 */ /* 0x000364000c1e1100 */
[C---:B----4-:R-:W-:Y:S01]  /*0400*/  IMAD R13, R29.reuse, 0x8, R0 ;  /* 0x000000081d0d7824 */ /* 0x050fe200078e0200 */
[----:B------:R-:W-:Y:S01]  /*0410*/  LEA.HI.X.SX32 R3, R14, R27, 0x1, P0 ;  /* 0x0000001b0e037211 */ /* 0x000fe200000f0eff */
[----:B------:R-:W4:Y:S01]  /*0420*/  LDG.E.U8 R10, desc[UR10][R10.64] ;  /* 0x0000000a0a0a7981 */ /* 0x000f22000c1e1100 */
[----:B------:R-:W-:Y:S01]  /*0430*/  IADD3 R4, P0, PT, R0, R25, RZ ;  /* 0x0000001900047210 */ /* 0x000fe20007f1e0ff */
[----:B------:R-:W-:-:S03]  /*0440*/  IMAD R14, R29, 0x8, R13 ;  /* 0x000000081d0e7824 */ /* 0x000fc600078e020d */
[----:B------:R-:W-:Y:S01]  /*0450*/  LEA.HI.X.SX32 R5, R0, R27, 0x1, P0 ;  /* 0x0000001b00057211 */ /* 0x000fe200000f0eff */
[----:B------:R-:W-:Y:S01]  /*0460*/  IMAD R0, R29, 0x8, R14 ;  /* 0x000000081d007824 */ /* 0x000fe200078e020e */
[CC--:B0-----:R-:W-:Y:S01]  /*0470*/  IADD3 R6, P0, PT, R13.reuse, R25.reuse, RZ ;  /* 0x000000190d067210 */ /* 0x0c1fe20007f1e0ff */
[----:B------:R-:W4:Y:S01]  /*0480*/  LDG.E.U8 R3, desc[UR10][R2.64] ;  /* 0x0000000a02037981 */ /* 0x000f22000c1e1100 */
[----:B------:R-:W-:Y:S02]  /*0490*/  IADD3 R12, P1, PT, R14, R25, RZ ;  /* 0x000000190e0c7210 */ /* 0x000fe40007f3e0ff */
[----:B------:R-:W-:Y:S01]  /*04a0*/  LEA.HI.X.SX32 R7, R13, R27, 0x1, P0 ;  /* 0x0000001b0d077211 */ /* 0x000fe200000f0eff */
[----:B------:R-:W4:Y:S01]  /*04b0*/  LDG.E.U8 R4, desc[UR10][R4.64] ;  /* 0x0000000a04047981 */ /* 0x000f22000c1e1100 */
[----:B-1----:R-:W-:Y:S02]  /*04c0*/  IADD3 R8, P0, PT, R0, R25, RZ ;  /* 0x0000001900087210 */ /* 0x002fe40007f1e0ff */
[----:B------:R-:W-:-:S02]  /*04d0*/  LEA.HI.X.SX32 R13, R14, R27, 0x1, P1 ;  /* 0x0000001b0e0d7211 */ /* 0x000fc400008f0eff */
[----:B------:R-:W-:Y:S01]  /*04e0*/  LEA.HI.X.SX32 R9, R0, R27, 0x1, P0 ;  /* 0x0000001b00097211 */ /* 0x000fe200000f0eff */
[----:B------:R0:W4:Y:S04]  /*04f0*/  LDG.E.U8 R7, desc[UR10][R6.64] ;  /* 0x0000000a06077981 */ /* 0x000128000c1e1100 */
[----:B------:R1:W4:Y:S04]  /*0500*/  LDG.E.U8 R12, desc[UR10][R12.64] ;  /* 0x0000000a0c0c7981 */ /* 0x000328000c1e1100 */
[----:B------:R1:W4:Y:S01]  /*0510*/  LDG.E.U8 R9, desc[UR10][R8.64] ;  /* 0x0000000a08097981 */ /* 0x000322000c1e1100 */
[----:B------:R-:W1:Y:S01]  /*0520*/  S2UR UR8, SR_CgaCtaId ;  /* 0x00000000000879c3 */ /* 0x000e620000008800 */
[C---:B0-----:R-:W-:Y:S01]  /*0530*/  IMAD.SHL.U32 R6, R52.reuse, 0x4, RZ ;  /* 0x0000000434067824 */ /* 0x041fe200078e00ff */
[----:B------:R-:W-:-:S02]  /*0540*/  LOP3.LUT R118, R52, 0x18, RZ, 0xc0, !PT ;  /* 0x0000001834767812 */ /* 0x000fc400078ec0ff */
[----:B------:R-:W-:Y:S02]  /*0550*/  LOP3.LUT R5, R52, 0xc0, RZ, 0xc0, !PT ;  /* 0x000000c034057812 */ /* 0x000fe400078ec0ff */
[----:B-1----:R-:W-:Y:S02]  /*0560*/  LOP3.LUT R13, R6, 0xfc, RZ, 0xc0, !PT ;  /* 0x000000fc060d7812 */ /* 0x002fe400078ec0ff */
[----:B------:R-:W-:Y:S02]  /*0570*/  SHF.R.U32.HI R11, RZ, 0x4, R52 ;  /* 0x00000004ff0b7819 */ /* 0x000fe40000011634 */
[----:B------:R-:W-:Y:S01]  /*0580*/  LOP3.LUT R0, R52, 0x3, RZ, 0xc0, !PT ;  /* 0x0000000334007812 */ /* 0x000fe200078ec0ff */
[----:B------:R-:W-:Y:S01]  /*0590*/  UMOV UR4, 0x400 ;  /* 0x0000040000047882 */ /* 0x000fe20000000000 */
[----:B------:R-:W-:Y:S01]  /*05a0*/  LOP3.LUT R119, R11, 0x2, RZ, 0xc0, !PT ;  /* 0x000000020b777812 */ /* 0x000fe200078ec0ff */
[----:B------:R-:W-:Y:S01]  /*05b0*/  IMAD R6, R118, 0x80, R13 ;  /* 0x0000008076067824 */ /* 0x000fe200078e020d */
[--C-:B------:R-:W-:Y:S01]  /*05c0*/  SHF.R.U32.HI R117, RZ, 0x1, R5.reuse ;  /* 0x00000001ff757819 */ /* 0x100fe20000011605 */
[----:B------:R-:W-:Y:S01]  /*05d0*/  VIADD R151, R147, 0x20 ;  /* 0x0000002093977836 */ /* 0x000fe20000000000 */
[----:B------:R-:W-:Y:S01]  /*05e0*/  SHF.R.U32.HI R11, RZ, 0x2, R5 ;  /* 0x00000002ff0b7819 */ /* 0x000fe20000011605 */
[----:B------:R-:W-:-:S02]  /*05f0*/  IMAD.SHL.U32 R2, R52, 0x2, RZ ;  /* 0x0000000234027824 */ /* 0x000fc400078e00ff */
[----:B------:R-:W-:Y:S01]  /*0600*/  IMAD R8, R0, 0x8, R5 ;  /* 0x0000000800087824 */ /* 0x000fe200078e0205 */
[----:B------:R-:W-:Y:S01]  /*0610*/  LOP3.LUT R117, R6, R117, RZ, 0x3c, !PT ;  /* 0x0000007506757212 */ /* 0x000fe200078e3cff */
[----:B------:R-:W-:Y:S02]  /*0620*/  ULEA UR8, UR8, UR4, 0x18 ;  /* 0x0000000408087291 */ /* 0x000fe4000f8ec0ff */
[----:B------:R-:W-:Y:S01]  /*0630*/  IMAD.U32 R119, R8, 0x4, R119 ;  /* 0x0000000408777824 */ /* 0x000fe200078e0077 */
[----:B------:R-:W-:Y:S02]  /*0640*/  ISETP.GE.AND P0, PT, R151, 0x1, PT ;  /* 0x000000019700780c */ /* 0x000fe40003f06270 */
[----:B------:R-:W-:Y:S02]  /*0650*/  LOP3.LUT R11, R11, 0x1fe, R2, 0x78, !PT ;  /* 0x000001fe0b0b7812 */ /* 0x000fe400078e7802 */
[----:B------:R-:W-:Y:S01]  /*0660*/  LOP3.LUT R127, R52, 0xff, RZ, 0xc0, !PT ;  /* 0x000000ff347f7812 */ /* 0x000fe200078ec0ff */
[----:B------:R-:W-:Y:S01]  /*0670*/  IMAD.MOV.U32 R139, RZ, RZ, -0x800000 ;  /* 0xff800000ff8b7424 */ /* 0x000fe200078e00ff */
[----:B------:R-:W-:Y:S01]  /*0680*/  CS2R R76, SRZ ;  /* 0x00000000004c7805 */ /* 0x000fe2000001ff00 */
[----:B------:R-:W-:Y:S01]  /*0690*/  IMAD.MOV.U32 R138, RZ, RZ, -0x800000 ;  /* 0xff800000ff8a7424 */ /* 0x000fe200078e00ff */
[----:B------:R-:W-:Y:S01]  /*06a0*/  CS2R R78, SRZ ;  /* 0x00000000004e7805 */ /* 0x000fe2000001ff00 */
[----:B------:R-:W-:Y:S01]  /*06b0*/  IMAD.MOV.U32 R159, RZ, RZ, -0x800000 ;  /* 0xff800000ff9f7424 */ /* 0x000fe200078e00ff */
[----:B------:R-:W-:Y:S01]  /*06c0*/  CS2R R72, SRZ ;  /* 0x0000000000487805 */ /* 0x000fe2000001ff00 */
[----:B------:R-:W-:Y:S01]  /*06d0*/  IMAD.MOV.U32 R164, RZ, RZ, -0x800000 ;  /* 0xff800000ffa47424 */ /* 0x000fe200078e00ff */
[----:B------:R-:W-:Y:S01]  /*06e0*/  CS2R R74, SRZ ;  /* 0x00000000004a7805 */ /* 0x000fe2000001ff00 */
[----:B------:R-:W-:Y:S01]  /*06f0*/  IMAD.MOV.U32 R162, RZ, RZ, 0x3f800000 ;  /* 0x3f800000ffa27424 */ /* 0x000fe200078e00ff */
[----:B------:R-:W-:Y:S01]  /*0700*/  CS2R R80, SRZ ;  /* 0x0000000000507805 */ /* 0x000fe2000001ff00 */
[----:B------:R-:W-:Y:S01]  /*0710*/  IMAD.MOV.U32 R163, RZ, RZ, 0x3f800000 ;  /* 0x3f800000ffa37424 */ /* 0x000fe200078e00ff */
[----:B------:R-:W-:Y:S01]  /*0720*/  CS2R R82, SRZ ;  /* 0x0000000000527805 */ /* 0x000fe2000001ff00 */
[----:B------:R-:W-:Y:S01]  /*0730*/  IMAD.MOV.U32 R160, RZ, RZ, 0x3f800000 ;  /* 0x3f800000ffa07424 */ /* 0x000fe200078e00ff */
[----:B------:R-:W-:Y:S01]  /*0740*/  ISETP.GE.U32.AND P5, PT, R127, 0x20, PT ;  /* 0x000000207f00780c */ /* 0x000fe20003fa6070 */
[----:B------:R-:W-:Y:S01]  /*0750*/  IMAD.MOV.U32 R161, RZ, RZ, 0x3f800000 ;  /* 0x3f800000ffa17424 */ /* 0x000fe200078e00ff */
[----:B------:R-:W-:-:S02]  /*0760*/  CS2R R68, SRZ ;  /* 0x0000000000447805 */ /* 0x000fc4000001ff00 */
[----:B------:R-:W-:Y:S02]  /*0770*/  CS2R R70, SRZ ;  /* 0x0000000000467805 */ /* 0x000fe4000001ff00 */
[C---:B------:R-:W-:Y:S01]  /*0780*/  LOP3.LUT R154, R52.reuse, 0x1c, RZ, 0xc0, !PT ;  /* 0x0000001c349a7812 */ /* 0x040fe200078ec0ff */
[----:B------:R-:W-:Y:S02]  /*0790*/  IMAD.SHL.U32 R150, R52, 0x10, RZ ;  /* 0x0000001034967824 */ /* 0x000fe400078e00ff */
[----:B--2---:R-:W-:-:S05]  /*07a0*/  IMAD R15, R16, 0x100, R15 ;  /* 0x00000100100f7824 */ /* 0x004fca00078e020f */
[----:B------:R-:W-:Y:S01]  /*07b0*/  F2FP.F16.E4M3.UNPACK_B R15, R15 ;  /* 0x0000000fff0f723e */ /* 0x000fe200020006ff */
[----:B---3--:R-:W-:-:S03]  /*07c0*/  IMAD R17, R18, 0x100, R17 ;  /* 0x0000010012117824 */ /* 0x008fc600078e0211 */
[----:B------:R-:W-:Y:S02]  /*07d0*/  PRMT R5, R15, 0x7632, R5 ;  /* 0x000076320f057816 */ /* 0x000fe40000000005 */
[----:B------:R-:W-:Y:S01]  /*07e0*/  F2FP.F16.E4M3.UNPACK_B R17, R17 ;  /* 0x00000011ff11723e */ /* 0x000fe200020006ff */
[----:B-----5:R-:W-:-:S03]  /*07f0*/  IMAD R19, R20, 0x100, R19 ;  /* 0x0000010014137824 */ /* 0x020fc600078e0213 */
[----:B------:R-:W-:Y:S02]  /*0800*/  PRMT R6, R17, 0x7632, R6 ;  /* 0x0000763211067816 */ /* 0x000fe40000000006 */
[----:B------:R-:W-:Y:S01]  /*0810*/  F2FP.F16.E4M3.UNPACK_B R19, R19 ;  /* 0x00000013ff13723e */ /* 0x000fe200020006ff */
[----:B------:R-:W-:-:S03]  /*0820*/  IMAD R21, R22, 0x100, R21 ;  /* 0x0000010016157824 */ /* 0x000fc600078e0215 */
[----:B------:R-:W-:Y:S01]  /*0830*/  PRMT R8, R19, 0x7632, R8 ;  /* 0x0000763213087816 */ /* 0x000fe20000000008 */
[----:B------:R0:W-:Y:S01]  /*0840*/  STS.U16 [R11+UR8+0x200], R5 ;  /* 0x000200050b007988 */ /* 0x0001e20008000408 */
[----:B------:R-:W-:Y:S01]  /*0850*/  F2FP.F16.E4M3.UNPACK_B R21, R21 ;  /* 0x00000015ff15723e */ /* 0x000fe200020006ff */
[----:B------:R-:W-:Y:S02]  /*0860*/  IMAD R23, R24, 0x100, R23 ;  /* 0x0000010018177824 */ /* 0x000fe400078e0217 */
[----:B------:R1:W-:Y:S03]  /*0870*/  STS.U16 [R11+UR8+0x600], R6 ;  /* 0x000600060b007988 */ /* 0x0003e60008000408 */
[----:B------:R-:W-:Y:S01]  /*0880*/  F2FP.F16.E4M3.UNPACK_B R23, R23 ;  /* 0x00000017ff17723e */ /* 0x000fe200020006ff */
[----:B----4-:R-:W-:Y:S01]  /*0890*/  IMAD R3, R3, 0x100, R10 ;  /* 0x0000010003037824 */ /* 0x010fe200078e020a */
[----:B------:R2:W-:Y:S04]  /*08a0*/  STS.U16 [R11+UR8+0xa00], R8 ;  /* 0x000a00080b007988 */ /* 0x0005e80008000408 */
[----:B------:R-:W-:Y:S01]  /*08b0*/  F2FP.F16.E4M3.UNPACK_B R3, R3 ;  /* 0x00000003ff03723e */ /* 0x000fe200020006ff */
[----:B------:R-:W-:-:S02]  /*08c0*/  IMAD R4, R7, 0x100, R4 ;  /* 0x0000010007047824 */ /* 0x000fc400078e0204 */
[----:B------:R-:W-:-:S03]  /*08d0*/  IMAD R9, R9, 0x100, R12 ;  /* 0x0000010009097824 */ /* 0x000fc600078e020c */
[----:B------:R-:W-:Y:S02]  /*08e0*/  F2FP.F16.E4M3.UNPACK_B R4, R4 ;  /* 0x00000004ff04723e */ /* 0x000fe400020006ff */
[----:B------:R-:W-:Y:S02]  /*08f0*/  F2FP.F16.E4M3.UNPACK_B R9, R9 ;  /* 0x00000009ff09723e */ /* 0x000fe400020006ff */
[----:B------:R-:W-:Y:S02]  /*0900*/  PRMT R10, R21, 0x7632, R10 ;  /* 0x00007632150a7816 */ /* 0x000fe4000000000a */
[----:B0-----:R-:W-:Y:S02]  /*0910*/  PRMT R5, R23, 0x7632, R5 ;  /* 0x0000763217057816 */ /* 0x001fe40000000005 */
[----:B-1----:R-:W-:Y:S02]  /*0920*/  PRMT R6, R3, 0x7632, R6 ;  /* 0x0000763203067816 */ /* 0x002fe40000000006 */
[----:B------:R-:W-:-:S02]  /*0930*/  PRMT R7, R4, 0x7632, R7 ;  /* 0x0000763204077816 */ /* 0x000fc40000000007 */
[----:B--2---:R-:W-:Y:S01]  /*0940*/  PRMT R8, R9, 0x7632, R8 ;  /* 0x0000763209087816 */ /* 0x004fe20000000008 */
[----:B------:R0:W-:Y:S04]  /*0950*/  STS.U16 [R11+UR8], R15 ;  /* 0x0000000f0b007988 */ /* 0x0001e80008000408 */
[----:B------:R0:W-:Y:S04]  /*0960*/  STS.U16 [R11+UR8+0x400], R17 ;  /* 0x000400110b007988 */ /* 0x0001e80008000408 */
        /* <DEDUP_REMOVED lines=10> */
[----:B------:R0:W-:Y:S01]  /*0a10*/  STS.U16 [R11+UR8+0x1e00], R8 ;  /* 0x001e00080b007988 */ /* 0x0001e20008000408 */
[----:B------:R-:W-:Y:S05]  /*0a20*/  @!P0 BRA `(.L_x_0) ;  /* 0x0000002800f48947 */ /* 0x000fea0003800000 */
[----:B------:R-:W1:Y:S01]  /*0a30*/  LDC.64 R32, c[0x0][0x3c0] ;  /* 0x0000f000ff207b82 */ /* 0x000e620000000a00 */
[----:B0-----:R-:W-:Y:S01]  /*0a40*/  LOP3.LUT R3, R52, 0x10, RZ, 0xc0, !PT ;  /* 0x0000001034037812 */ /* 0x001fe200078ec0ff */
[C---:B------:R-:W-:Y:S01]  /*0a50*/  IMAD.SHL.U32 R122, R0.reuse, 0x2, RZ ;  /* 0x00000002007a7824 */ /* 0x040fe200078e00ff */
[----:B------:R-:W-:Y:S01]  /*0a60*/  LEA R4, R0, UR8, 0x5 ;  /* 0x0000000800047c11 */ /* 0x000fe2000f8e28ff */
[----:B------:R-:W0:Y:S01]  /*0a70*/  LDCU UR6, c[0x0][0x3c8] ;  /* 0x00007900ff0677ac */ /* 0x000e220008000800 */
[----:B------:R-:W-:Y:S01]  /*0a80*/  SHF.R.U32.HI R6, RZ, 0x7, R52 ;  /* 0x00000007ff067819 */ /* 0x000fe20000011634 */
[----:B------:R-:W-:Y:S01]  /*0a90*/  IMAD.MOV.U32 R158, RZ, RZ, -0x800000 ;  /* 0xff800000ff9e7424 */ /* 0x000fe200078e00ff */
[----:B------:R-:W-:Y:S01]  /*0aa0*/  LOP3.LUT R5, R150, 0x140, RZ, 0xc0, !PT ;  /* 0x0000014096057812 */ /* 0x000fe200078ec0ff */
[----:B------:R-:W-:Y:S01]  /*0ab0*/  IMAD R126, R3, 0x80, R4 ;  /* 0x00000080037e7824 */ /* 0x000fe200078e0204 */
[C---:B------:R-:W-:Y:S01]  /*0ac0*/  LOP3.LUT R3, R52.reuse, 0x60, RZ, 0xc0, !PT ;  /* 0x0000006034037812 */ /* 0x040fe200078ec0ff */
[----:B------:R-:W2:Y:S01]  /*0ad0*/  LDC R115, c[0x0][0x3d8] ;  /* 0x0000f600ff737b82 */ /* 0x000ea20000000800 */
[----:B------:R-:W-:Y:S01]  /*0ae0*/  LOP3.LUT R12, R52, 0x7, RZ, 0xc0, !PT ;  /* 0x00000007340c7812 */ /* 0x000fe200078ec0ff */
[----:B------:R-:W-:Y:S01]  /*0af0*/  IMAD R9, R0, 0x8, R5 ;  /* 0x0000000800097824 */ /* 0x000fe200078e0205 */
[----:B------:R-:W-:Y:S01]  /*0b00*/  SGXT.U32 R4, R6, 0x1 ;  /* 0x000000010604781a */ /* 0x000fe20000000000 */
[----:B------:R-:W3:Y:S01]  /*0b10*/  LDCU.64 UR12, c[0x0][0x388] ;  /* 0x00007100ff0c77ac */ /* 0x000ee20008000a00 */
[----:B------:R-:W-:Y:S01]  /*0b20*/  SHF.R.S32.HI R10, RZ, 0x1, R52 ;  /* 0x00000001ff0a7819 */ /* 0x000fe20000011434 */
[C---:B------:R-:W-:Y:S01]  /*0b30*/  IMAD R11, R3.reuse, 0x2, R12 ;  /* 0x00000002030b7824 */ /* 0x040fe200078e020c */
[----:B------:R-:W-:Y:S01]  /*0b40*/  ISETP.NE.U32.AND P0, PT, R0, RZ, PT ;  /* 0x000000ff0000720c */ /* 0x000fe20003f05070 */
[----:B------:R-:W-:Y:S01]  /*0b50*/  IMAD.SHL.U32 R0, R52, 0x40, RZ ;  /* 0x0000004034007824 */ /* 0x000fe200078e00ff */
[----:B------:R-:W-:Y:S01]  /*0b60*/  SGXT R10, R10, 0x1 ;  /* 0x000000010a0a781a */ /* 0x000fe20000000200 */
[----:B------:R-:W4:Y:S01]  /*0b70*/  LDCU.64 UR4, c[0x0][0x3d0] ;  /* 0x00007a00ff0477ac */ /* 0x000f220008000a00 */
[----:B------:R-:W-:Y:S01]  /*0b80*/  SHF.R.U32.HI R7, RZ, 0x1, R3 ;  /* 0x00000001ff077819 */ /* 0x000fe20000011603 */
[----:B------:R-:W5:Y:S01]  /*0b90*/  LDC.64 R40, c[0x0][0x390] ;  /* 0x0000e400ff287b82 */ /* 0x000f620000000a00 */
[----:B------:R-:W-:Y:S01]  /*0ba0*/  LEA.HI R122, R3, R122, RZ, 0x1e ;  /* 0x0000007a037a7211 */ /* 0x000fe200078ff0ff */
[----:B-1----:R-:W-:Y:S01]  /*0bb0*/  IMAD R4, R4, R33, RZ ;  /* 0x0000002104047224 */ /* 0x002fe200078e02ff */
[C---:B------:R-:W-:Y:S01]  /*0bc0*/  LOP3.LUT R5, R0.reuse, 0x40, RZ, 0xc0, !PT ;  /* 0x0000004000057812 */ /* 0x040fe200078ec0ff */
[----:B------:R-:W-:Y:S01]  /*0bd0*/  IMAD.SHL.U32 R3, R11, 0x10, RZ ;  /* 0x000000100b037824 */ /* 0x000fe200078e00ff */
[----:B------:R-:W-:Y:S01]  /*0be0*/  LOP3.LUT R125, R0, 0x740, RZ, 0xc0, !PT ;  /* 0x00000740007d7812 */ /* 0x000fe200078ec0ff */
[----:B------:R-:W-:Y:S01]  /*0bf0*/  IMAD R6, R33, 0x2, R4 ;  /* 0x0000000221067824 */ /* 0x000fe200078e0204 */
[----:B------:R-:W-:Y:S01]  /*0c00*/  LOP3.LUT R0, R7, 0xa0, R10, 0x78, !PT ;  /* 0x000000a007007812 */ /* 0x000fe200078e780a */
[----:B------:R-:W-:Y:S01]  /*0c10*/  IMAD.MOV.U32 R157, RZ, RZ, -0x800000 ;  /* 0xff800000ff9d7424 */ /* 0x000fe200078e00ff */
[----:B------:R-:W-:Y:S01]  /*0c20*/  LOP3.LUT R3, R3, 0x30, R2, 0x78, !PT ;  /* 0x0000003003037812 */ /* 0x000fe200078e7802 */
[----:B------:R-:W-:Y:S01]  /*0c30*/  IMAD R8, R33, 0x2, R6 ;  /* 0x0000000221087824 */ /* 0x000fe200078e0206 */
[----:B------:R-:W-:Y:S01]  /*0c40*/  IADD3 R125, PT, PT, R0, UR8, R125 ;  /* 0x00000008007d7c10 */ /* 0x000fe2000fffe07d */
[----:B--2---:R-:W-:Y:S01]  /*0c50*/  IMAD R36, R152, R115, RZ ;  /* 0x0000007398247224 */ /* 0x004fe200078e02ff */
[----:B------:R-:W-:Y:S01]  /*0c60*/  SHF.R.S32.HI R2, RZ, 0x2, R52 ;  /* 0x00000002ff027819 */ /* 0x000fe20000011434 */
[----:B------:R-:W-:Y:S01]  /*0c70*/  IMAD R141, R12, 0x80, R3 ;  /* 0x000000800c8d7824 */ /* 0x000fe200078e0203 */
[----:B------:R-:W-:Y:S01]  /*0c80*/  LOP3.LUT R5, R5, 0x120, R10, 0xf8, !PT ;  /* 0x0000012005057812 */ /* 0x000fe200078ef80a */
[----:B------:R-:W-:Y:S01]  /*0c90*/  IMAD R10, R33, 0x2, R8 ;  /* 0x00000002210a7824 */ /* 0x000fe200078e0208 */
[----:B------:R-:W-:Y:S01]  /*0ca0*/  LOP3.LUT R0, R52, 0x4, RZ, 0xc0, !PT ;  /* 0x0000000434007812 */ /* 0x000fe200078ec0ff */
[----:B------:R-:W-:Y:S01]  /*0cb0*/  IMAD R37, R115, 0x8, R36 ;  /* 0x0000000873257824 */ /* 0x000fe200078e0224 */
[----:B------:R-:W-:Y:S01]  /*0cc0*/  SHF.R.S32.HI R7, RZ, 0x3, R52 ;  /* 0x00000003ff077819 */ /* 0x000fe20000011434 */
[----:B------:R-:W-:Y:S01]  /*0cd0*/  IMAD R14, R33, 0x2, R10 ;  /* 0x00000002210e7824 */ /* 0x000fe200078e020a */
[----:B------:R-:W-:Y:S01]  /*0ce0*/  SGXT R2, R2, 0x1 ;  /* 0x000000010202781a */ /* 0x000fe20000000200 */
[----:B------:R-:W-:Y:S01]  /*0cf0*/  IMAD R137, R0, 0x80, R5 ;  /* 0x0000008000897824 */ /* 0x000fe200078e0205 */
[----:B------:R-:W-:Y:S01]  /*0d00*/  SGXT R5, R7, 0x1 ;  /* 0x000000010705781a */ /* 0x000fe20000000200 */
[----:B------:R-:W-:Y:S01]  /*0d10*/  IMAD R16, R33, 0x2, R14 ;  /* 0x0000000221107824 */ /* 0x000fe200078e020e */
[----:B------:R-:W-:Y:S01]  /*0d20*/  LOP3.LUT R7, R2, 0x90, RZ, 0xc0, !PT ;  /* 0x0000009002077812 */ /* 0x000fe200078ec0ff */
[----:B------:R-:W-:Y:S01]  /*0d30*/  IMAD R38, R115, 0x8, R37 ;  /* 0x0000000873267824 */ /* 0x000fe200078e0225 */
[C---:B------:R-:W-:Y:S01]  /*0d40*/  LOP3.LUT R0, R52.reuse, 0xe0, RZ, 0xc0, !PT ;  /* 0x000000e034007812 */ /* 0x040fe200078ec0ff */
[----:B------:R-:W-:Y:S01]  /*0d50*/  IMAD R18, R33, 0x2, R16 ;  /* 0x0000000221127824 */ /* 0x000fe200078e0210 */
[----:B------:R-:W-:Y:S01]  /*0d60*/  LOP3.LUT R2, R52, 0x8, RZ, 0xc0, !PT ;  /* 0x0000000834027812 */ /* 0x000fe200078ec0ff */
[----:B------:R-:W-:Y:S01]  /*0d70*/  IMAD R42, R115, 0x8, R38 ;  /* 0x00000008732a7824 */ /* 0x000fe200078e0226 */
[C---:B------:R-:W-:Y:S01]  /*0d80*/  LOP3.LUT R124, R5.reuse, 0xa0, RZ, 0xc0, !PT ;  /* 0x000000a0057c7812 */ /* 0x040fe200078ec0ff */
[----:B------:R-:W-:Y:S01]  /*0d90*/  IMAD R7, R0, 0x8, R7 ;  /* 0x0000000800077824 */ /* 0x000fe200078e0207 */
[----:B------:R-:W-:Y:S01]  /*0da0*/  LOP3.LUT R0, R52, 0x7f, RZ, 0xc0, !PT ;  /* 0x0000007f34007812 */ /* 0x000fe200078ec0ff */
[----:B------:R-:W-:Y:S01]  /*0db0*/  IMAD.SHL.U32 R2, R2, 0x2, RZ ;  /* 0x0000000202027824 */ /* 0x000fe200078e00ff */
[----:B------:R-:W-:Y:S01]  /*0dc0*/  LOP3.LUT R5, R5, 0x90, RZ, 0xc0, !PT ;  /* 0x0000009005057812 */ /* 0x000fe200078ec0ff */
[----:B------:R-:W-:Y:S01]  /*0dd0*/  IMAD R20, R33, 0x2, R18 ;  /* 0x0000000221147824 */ /* 0x000fe200078e0212 */
[----:B----4-:R-:W-:Y:S01]  /*0de0*/  UIMAD UR4, UR9, UR4, URZ ;  /* 0x00000004090472a4 */ /* 0x010fe2000f8e02ff */
[----:B0-----:R-:W-:Y:S01]  /*0df0*/  IMAD R3, R0, UR6, RZ ;  /* 0x0000000600037c24 */ /* 0x001fe2000f8e02ff */
[----:B------:R-:W-:Y:S01]  /*0e00*/  LOP3.LUT R7, R7, R2, RZ, 0x3c, !PT ;  /* 0x0000000207077212 */ /* 0x000fe200078e3cff */
[----:B------:R-:W-:Y:S01]  /*0e10*/  IMAD R0, R32, UR9, RZ ;  /* 0x0000000920007c24 */ /* 0x000fe2000f8e02ff */
[----:B------:R-:W-:Y:S01]  /*0e20*/  LOP3.LUT R2, R5, 0x10, R52, 0x78, !PT ;  /* 0x0000001005027812 */ /* 0x000fe200078e7834 */
[----:B------:R-:W-:Y:S01]  /*0e30*/  IMAD R22, R33, 0x2, R20 ;  /* 0x0000000221167824 */ /* 0x000fe200078e0214 */
[----:B------:R-:W-:Y:S01]  /*0e40*/  SHF.R.S32.HI R5, RZ, 0x1f, R3 ;  /* 0x0000001fff057819 */ /* 0x000fe20000011403 */
[----:B------:R-:W-:Y:S01]  /*0e50*/  IMAD R43, R115, 0x8, R42 ;  /* 0x00000008732b7824 */ /* 0x000fe200078e022a */
[----:B---3--:R-:W-:Y:S01]  /*0e60*/  IADD3 R29, P1, P2, R3, UR12, R0 ;  /* 0x0000000c031d7c10 */ /* 0x008fe2000fa3e000 */
[----:B------:R-:W-:Y:S01]  /*0e70*/  IMAD.IADD R137, R137, 0x1, R2 ;  /* 0x0000000189897824 */ /* 0x000fe200078e0202 */
[----:B------:R-:W-:Y:S01]  /*0e80*/  SHF.R.S32.HI R2, RZ, 0x1f, R0 ;  /* 0x0000001fff027819 */ /* 0x000fe20000011400 */
[----:B------:R-:W-:Y:S01]  /*0e90*/  IMAD R24, R33, 0x2, R22 ;  /* 0x0000000221187824 */ /* 0x000fe200078e0216 */
[----:B------:R-:W-:Y:S01]  /*0ea0*/  LOP3.LUT R0, R52, 0x1f, RZ, 0xc0, !PT ;  /* 0x0000001f34007812 */ /* 0x000fe200078ec0ff */
[----:B------:R-:W-:Y:S01]  /*0eb0*/  IMAD R44, R115, 0x8, R43 ;  /* 0x00000008732c7824 */ /* 0x000fe200078e022b */
[----:B------:R-:W-:Y:S01]  /*0ec0*/  IADD3.X R39, PT, PT, R5, UR13, R2, P1, P2 ;  /* 0x0000000d05277c10 */ /* 0x000fe20008fe4402 */
[C---:B------:R-:W-:Y:S01]  /*0ed0*/  IMAD R26, R33.reuse, 0x2, R24 ;  /* 0x00000002211a7824 */ /* 0x040fe200078e0218 */
[-C--:B------:R-:W-:Y:S01]  /*0ee0*/  IADD3 R5, P3, PT, R10, R29.reuse, RZ ;  /* 0x0000001d0a057210 */ /* 0x080fe20007f7e0ff */
[----:B------:R-:W-:Y:S01]  /*0ef0*/  IMAD R35, R0, UR5, RZ ;  /* 0x0000000500237c24 */ /* 0x000fe2000f8e02ff */
[-C--:B------:R-:W-:Y:S01]  /*0f00*/  IADD3 R0, P1, PT, R4, R29.reuse, RZ ;  /* 0x0000001d04007210 */ /* 0x080fe20007f3e0ff */
[----:B------:R-:W-:Y:S01]  /*0f10*/  IMAD R28, R33, 0x2, R26 ;  /* 0x00000002211c7824 */ /* 0x000fe200078e021a */
[----:B------:R-:W-:Y:S01]  /*0f20*/  IADD3 R12, P4, PT, R20, R29, RZ ;  /* 0x0000001d140c7210 */ /* 0x000fe20007f9e0ff */
[----:B------:R-:W-:Y:S01]  /*0f30*/  IMAD.IADD R126, R7, 0x1, R126 ;  /* 0x00000001077e7824 */ /* 0x000fe200078e027e */
[----:B------:R-:W-:Y:S01]  /*0f40*/  LEA.HI.X.SX32 R2, R4, R39, 0x1, P1 ;  /* 0x0000002704027211 */ /* 0x000fe200008f0eff */
[C---:B------:R-:W-:Y:S01]  /*0f50*/  IMAD R30, R33.reuse, 0x2, R28 ;  /* 0x00000002211e7824 */ /* 0x040fe200078e021c */
[-C--:B------:R-:W-:Y:S01]  /*0f60*/  IADD3 R3, P1, PT, R6, R29.reuse, RZ ;  /* 0x0000001d06037210 */ /* 0x080fe20007f3e0ff */
[----:B------:R-:W-:Y:S01]  /*0f70*/  IMAD.IADD R124, R124, 0x1, R9 ;  /* 0x000000017c7c7824 */ /* 0x000fe200078e0209 */
[----:B------:R-:W-:Y:S01]  /*0f80*/  IADD3 R4, P2, PT, R8, R29, RZ ;  /* 0x0000001d08047210 */ /* 0x000fe20007f5e0ff */
[----:B------:R-:W-:Y:S01]  /*0f90*/  IMAD R32, R33, 0x2, R30 ;  /* 0x0000000221207824 */ /* 0x000fe200078e021e */
[-C--:B------:R-:W-:Y:S01]  /*0fa0*/  LEA.HI.X.SX32 R6, R6, R39.reuse, 0x1, P1 ;  /* 0x0000002706067211 */ /* 0x080fe200008f0eff */
[----:B------:R-:W-:Y:S01]  /*0fb0*/  IMAD R48, R115, 0x8, R44 ;  /* 0x0000000873307824 */ /* 0x000fe200078e022c */
[-C--:B------:R-:W-:Y:S01]  /*0fc0*/  LEA.HI.X.SX32 R7, R8, R39.reuse, 0x1, P2 ;  /* 0x0000002708077211 */ /* 0x080fe200010f0eff */
[----:B------:R-:W-:Y:S01]  /*0fd0*/  IMAD R34, R33, 0x2, R32 ;  /* 0x0000000221227824 */ /* 0x000fe200078e0220 */
[----:B------:R-:W-:Y:S01]  /*0fe0*/  LEA.HI.X.SX32 R8, R10, R39, 0x1, P3 ;  /* 0x000000270a087211 */ /* 0x000fe200018f0eff */
[----:B------:R-:W-:Y:S01]  /*0ff0*/  IMAD R49, R115, 0x8, R48 ;  /* 0x0000000873317824 */ /* 0x000fe200078e0230 */
[-C--:B------:R-:W-:Y:S01]  /*1000*/  IADD3 R9, P1, PT, R14, R29.reuse, RZ ;  /* 0x0000001d0e097210 */ /* 0x080fe20007f3e0ff */
[----:B------:R-:W-:Y:S01]  /*1010*/  IMAD R33, R33, 0x2, R34 ;  /* 0x0000000221217824 */ /* 0x000fe200078e0222 */
[-C--:B------:R-:W-:Y:S01]  /*1020*/  IADD3 R10, P2, PT, R16, R29.reuse, RZ ;  /* 0x0000001d100a7210 */ /* 0x080fe20007f5e0ff */
[C---:B------:R-:W-:Y:S01]  /*1030*/  IMAD R50, R115.reuse, 0x8, R49 ;  /* 0x0000000873327824 */ /* 0x040fe200078e0231 */
[----:B------:R-:W-:Y:S01]  /*1040*/  IADD3 R11, P3, PT, R18, R29, RZ ;  /* 0x0000001d120b7210 */ /* 0x000fe20007f7e0ff */
[----:B------:R-:W-:Y:S01]  /*1050*/  USHF.R.S32.HI UR5, URZ, 0x1f, UR4 ;  /* 0x0000001fff057899 */ /* 0x000fe20008011404 */
[-C--:B------:R-:W-:Y:S01]  /*1060*/  LEA.HI.X.SX32 R13, R14, R39.reuse, 0x1, P1 ;  /* 0x000000270e0d7211 */ /* 0x080fe200008f0eff */
[C---:B------:R-:W-:Y:S01]  /*1070*/  IMAD R104, R115.reuse, 0x8, R50 ;  /* 0x0000000873687824 */ /* 0x040fe200078e0232 */
[-C--:B------:R-:W-:Y:S01]  /*1080*/  LEA.HI.X.SX32 R14, R16, R39.reuse, 0x1, P2 ;  /* 0x00000027100e7211 */ /* 0x080fe200010f0eff */
[----:B------:R-:W-:Y:S01]  /*1090*/  IMAD.MOV.U32 R156, RZ, RZ, -0x800000 ;  /* 0xff800000ff9c7424 */ /* 0x000fe200078e00ff */
[----:B------:R-:W-:Y:S01]  /*10a0*/  LEA.HI.X.SX32 R15, R18, R39, 0x1, P3 ;  /* 0x00000027120f7211 */ /* 0x000fe200018f0eff */
[C---:B------:R-:W-:Y:S01]  /*10b0*/  IMAD R105, R115.reuse, 0x8, R104 ;  /* 0x0000000873697824 */ /* 0x040fe200078e0268 */
[-C--:B------:R-:W-:Y:S01]  /*10c0*/  IADD3 R17, P1, PT, R22, R29.reuse, RZ ;  /* 0x0000001d16117210 */ /* 0x080fe20007f3e0ff */
[----:B------:R-:W-:Y:S01]  /*10d0*/  IMAD.MOV.U32 R155, RZ, RZ, -0x800000 ;  /* 0xff800000ff9b7424 */ /* 0x000fe200078e00ff */
[-C--:B------:R-:W-:Y:S01]  /*10e0*/  IADD3 R18, P2, PT, R24, R29.reuse, RZ ;  /* 0x0000001d18127210 */ /* 0x080fe20007f5e0ff */
[C---:B------:R-:W-:Y:S01]  /*10f0*/  IMAD R107, R115.reuse, 0x8, R105 ;  /* 0x00000008736b7824 */ /* 0x040fe200078e0269 */
[----:B------:R-:W-:Y:S01]  /*1100*/  IADD3 R19, P3, PT, R26, R29, RZ ;  /* 0x0000001d1a137210 */ /* 0x000fe20007f7e0ff */
[----:B------:R-:W-:Y:S01]  /*1110*/  IMAD.MOV.U32 R162, RZ, RZ, 0x3f800000 ;  /* 0x3f800000ffa27424 */ /* 0x000fe200078e00ff */
[----:B------:R-:W-:Y:S01]  /*1120*/  LEA.HI.X.SX32 R16, R20, R39, 0x1, P4 ;  /* 0x0000002714107211 */ /* 0x000fe200020f0eff */
[C---:B------:R-:W-:Y:S01]  /*1130*/  IMAD R109, R115.reuse, 0x8, R107 ;  /* 0x00000008736d7824 */ /* 0x040fe200078e026b */
[----:B------:R-:W-:Y:S01]  /*1140*/  IADD3 R20, P4, PT, R28, R29, RZ ;  /* 0x0000001d1c147210 */ /* 0x000fe20007f9e0ff */
[----:B------:R-:W-:Y:S01]  /*1150*/  IMAD.MOV.U32 R163, RZ, RZ, 0x3f800000 ;  /* 0x3f800000ffa37424 */ /* 0x000fe200078e00ff */
[-C--:B------:R-:W-:Y:S01]  /*1160*/  LEA.HI.X.SX32 R21, R22, R39.reuse, 0x1, P1 ;  /* 0x0000002716157211 */ /* 0x080fe200008f0eff */
[C---:B------:R-:W-:Y:S01]  /*1170*/  IMAD R111, R115.reuse, 0x8, R109 ;  /* 0x00000008736f7824 */ /* 0x040fe200078e026d */
[-C--:B------:R-:W-:Y:S01]  /*1180*/  LEA.HI.X.SX32 R22, R24, R39.reuse, 0x1, P2 ;  /* 0x0000002718167211 */ /* 0x080fe200010f0eff */
[----:B------:R-:W-:Y:S01]  /*1190*/  IMAD.MOV.U32 R160, RZ, RZ, 0x3f800000 ;  /* 0x3f800000ffa07424 */ /* 0x000fe200078e00ff */
[----:B------:R-:W-:Y:S01]  /*11a0*/  LEA.HI.X.SX32 R23, R26, R39, 0x1, P3 ;  /* 0x000000271a177211 */ /* 0x000fe200018f0eff */
[C---:B------:R-:W-:Y:S01]  /*11b0*/  IMAD R113, R115.reuse, 0x8, R111 ;  /* 0x0000000873717824 */ /* 0x040fe200078e026f */
[-C--:B------:R-:W-:Y:S01]  /*11c0*/  IADD3 R25, P1, PT, R30, R29.reuse, RZ ;  /* 0x0000001d1e197210 */ /* 0x080fe20007f3e0ff */
[----:B------:R-:W-:Y:S01]  /*11d0*/  IMAD.MOV.U32 R161, RZ, RZ, 0x3f800000 ;  /* 0x3f800000ffa17424 */ /* 0x000fe200078e00ff */
[-C--:B------:R-:W-:Y:S01]  /*11e0*/  IADD3 R26, P2, PT, R32, R29.reuse, RZ ;  /* 0x0000001d201a7210 */ /* 0x080fe20007f5e0ff */
[----:B------:R-:W-:Y:S01]  /*11f0*/  IMAD R115, R115, 0x8, R113 ;  /* 0x0000000873737824 */ /* 0x000fe200078e0271 */
[----:B------:R-:W-:-:S02]  /*1200*/  IADD3 R27, P3, PT, R34, R29, RZ ;  /* 0x0000001d221b7210 */ /* 0x000fc40007f7e0ff */
[----:B------:R-:W-:Y:S02]  /*1210*/  CS2R R76, SRZ ;  /* 0x00000000004c7805 */ /* 0x000fe4000001ff00 */
[----:B------:R-:W-:Y:S02]  /*1220*/  LEA.HI.X.SX32 R24, R28, R39, 0x1, P4 ;  /* 0x000000271c187211 */ /* 0x000fe400020f0eff */
[----:B------:R-:W-:Y:S02]  /*1230*/  CS2R R78, SRZ ;  /* 0x00000000004e7805 */ /* 0x000fe4000001ff00 */
[----:B------:R-:W-:Y:S02]  /*1240*/  IADD3 R28, P4, PT, R33, R29, RZ ;  /* 0x0000001d211c7210 */ /* 0x000fe40007f9e0ff */
[----:B------:R-:W-:Y:S02]  /*1250*/  CS2R R72, SRZ ;  /* 0x0000000000487805 */ /* 0x000fe4000001ff00 */
[----:B------:R-:W-:-:S02]  /*1260*/  LEA.HI.X.SX32 R29, R30, R39, 0x1, P1 ;  /* 0x000000271e1d7211 */ /* 0x000fc400008f0eff */
[----:B------:R-:W-:Y:S02]  /*1270*/  CS2R R74, SRZ ;  /* 0x00000000004a7805 */ /* 0x000fe4000001ff00 */
[-C--:B------:R-:W-:Y:S02]  /*1280*/  LEA.HI.X.SX32 R30, R32, R39.reuse, 0x1, P2 ;  /* 0x00000027201e7211 */ /* 0x080fe400010f0eff */
[----:B------:R-:W-:Y:S02]  /*1290*/  CS2R R80, SRZ ;  /* 0x0000000000507805 */ /* 0x000fe4000001ff00 */
[----:B------:R-:W-:Y:S02]  /*12a0*/  LEA.HI.X.SX32 R31, R34, R39, 0x1, P3 ;  /* 0x00000027221f7211 */ /* 0x000fe400018f0eff */
[----:B------:R-:W-:Y:S02]  /*12b0*/  CS2R R82, SRZ ;  /* 0x0000000000527805 */ /* 0x000fe4000001ff00 */
[----:B-----5:R-:W-:-:S02]  /*12c0*/  IADD3 R116, P2, P3, R35, UR4, R40 ;  /* 0x0000000423747c10 */ /* 0x020fc4000fb5e028 */
[----:B------:R-:W-:Y:S02]  /*12d0*/  CS2R R68, SRZ ;  /* 0x0000000000447805 */ /* 0x000fe4000001ff00 */
[----:B------:R-:W-:Y:S02]  /*12e0*/  SHF.R.S32.HI R34, RZ, 0x1f, R35 ;  /* 0x0000001fff227819 */ /* 0x000fe40000011423 */
[----:B------:R-:W-:Y:S02]  /*12f0*/  CS2R R70, SRZ ;  /* 0x0000000000467805 */ /* 0x000fe4000001ff00 */
[----:B------:R-:W-:Y:S01]  /*1300*/  LOP3.LUT P1, RZ, R52, 0x80, RZ, 0xc0, !PT ;  /* 0x0000008034ff7812 */ /* 0x000fe2000782c0ff */
[----:B------:R-:W-:Y:S01]  /*1310*/  UMOV UR6, URZ ;  /* 0x000000ff00067c82 */ /* 0x000fe20008000000 */
[----:B------:R-:W-:Y:S01]  /*1320*/  LEA.HI.X.SX32 R32, R33, R39, 0x1, P4 ;  /* 0x0000002721207211 */ /* 0x000fe200020f0eff */
[----:B------:R-:W-:Y:S01]  /*1330*/  UMOV UR7, URZ ;  /* 0x000000ff00077c82 */ /* 0x000fe20008000000 */
[----:B------:R-:W-:Y:S01]  /*1340*/  IADD3.X R54, PT, PT, R34, UR5, R41, P2, P3 ;  /* 0x0000000522367c10 */ /* 0x000fe200097e6429 */
[----:B------:R-:W0:Y:S01]  /*1350*/  LDCU UR13, c[0x0][0x3a8] ;  /* 0x00007500ff0d77ac */ /* 0x000e220008000800 */
[----:B------:R-:W-:-:S02]  /*1360*/  SEL R145, RZ, 0x90, !P1 ;  /* 0x00000090ff917807 */ /* 0x000fc40004800000 */
[-C--:B------:R-:W-:Y:S01]  /*1370*/  IADD3 R33, P1, PT, R36, R116.reuse, RZ ;  /* 0x0000007424217210 */ /* 0x080fe20007f3e0ff */
[----:B------:R-:W1:Y:S01]  /*1380*/  LDCU UR14, c[0x0][0x3d4] ;  /* 0x00007a80ff0e77ac */ /* 0x000e620008000800 */
[CC--:B------:R-:W-:Y:S02]  /*1390*/  IADD3 R34, P2, PT, R37.reuse, R116.reuse, RZ ;  /* 0x0000007425227210 */ /* 0x0c0fe40007f5e0ff */
[----:B------:R-:W-:Y:S01]  /*13a0*/  IADD3 R35, P3, PT, R38, R116, RZ ;  /* 0x0000007426237210 */ /* 0x000fe20007f7e0ff */
[----:B------:R-:W2:Y:S01]  /*13b0*/  LDCU UR15, c[0x0][0x3c4] ;  /* 0x00007880ff0f77ac */ /* 0x000ea20008000800 */
[-C--:B------:R-:W-:Y:S02]  /*13c0*/  LEA.HI.X.SX32 R36, R36, R54.reuse, 0x1, P1 ;  /* 0x0000003624247211 */ /* 0x080fe400008f0eff */
[-C--:B------:R-:W-:Y:S01]  /*13d0*/  LEA.HI.X.SX32 R37, R37, R54.reuse, 0x1, P2 ;  /* 0x0000003625257211 */ /* 0x080fe200010f0eff */
[----:B------:R-:W-:Y:S01]  /*13e0*/  UMOV UR4, URZ ;  /* 0x000000ff00047c82 */ /* 0x000fe20008000000 */
[----:B------:R-:W-:Y:S01]  /*13f0*/  LEA.HI.X.SX32 R38, R38, R54, 0x1, P3 ;  /* 0x0000003626267211 */ /* 0x000fe200018f0eff */
[----:B------:R-:W-:Y:S01]  /*1400*/  UMOV UR5, URZ ;  /* 0x000000ff00057c82 */ /* 0x000fe20008000000 */
[----:B------:R-:W-:-:S02]  /*1410*/  IADD3 R39, P1, PT, R42, R116, RZ ;  /* 0x000000742a277210 */ /* 0x000fc40007f3e0ff */
[CC--:B------:R-:W-:Y:S02]  /*1420*/  IADD3 R40, P2, PT, R43.reuse, R116.reuse, RZ ;  /* 0x000000742b287210 */ /* 0x0c0fe40007f5e0ff */
[----:B------:R-:W-:Y:S02]  /*1430*/  IADD3 R41, P3, PT, R44, R116, RZ ;  /* 0x000000742c297210 */ /* 0x000fe40007f7e0ff */
[-C--:B------:R-:W-:Y:S02]  /*1440*/  LEA.HI.X.SX32 R42, R42, R54.reuse, 0x1, P1 ;  /* 0x000000362a2a7211 */ /* 0x080fe400008f0eff */
[-C--:B------:R-:W-:Y:S02]  /*1450*/  LEA.HI.X.SX32 R43, R43, R54.reuse, 0x1, P2 ;  /* 0x000000362b2b7211 */ /* 0x080fe400010f0eff */
[----:B------:R-:W-:Y:S02]  /*1460*/  LEA.HI.X.SX32 R44, R44, R54, 0x1, P3 ;  /* 0x000000362c2c7211 */ /* 0x000fe400018f0eff */
[----:B------:R-:W-:-:S02]  /*1470*/  IADD3 R45, P1, PT, R48, R116, RZ ;  /* 0x00000074302d7210 */ /* 0x000fc40007f3e0ff */
[CC--:B------:R-:W-:Y:S02]  /*1480*/  IADD3 R46, P2, PT, R49.reuse, R116.reuse, RZ ;  /* 0x00000074312e7210 */ /* 0x0c0fe40007f5e0ff */
[----:B------:R-:W-:Y:S02]  /*1490*/  IADD3 R47, P3, PT, R50, R116, RZ ;  /* 0x00000074322f7210 */ /* 0x000fe40007f7e0ff */
[-C--:B------:R-:W-:Y:S02]  /*14a0*/  LEA.HI.X.SX32 R48, R48, R54.reuse, 0x1, P1 ;  /* 0x0000003630307211 */ /* 0x080fe400008f0eff */
[-C--:B------:R-:W-:Y:S02]  /*14b0*/  LEA.HI.X.SX32 R49, R49, R54.reuse, 0x1, P2 ;  /* 0x0000003631317211 */ /* 0x080fe400010f0eff */
[----:B------:R-:W-:Y:S02]  /*14c0*/  LEA.HI.X.SX32 R50, R50, R54, 0x1, P3 ;  /* 0x0000003632327211 */ /* 0x000fe400018f0eff */
[----:B------:R-:W-:-:S02]  /*14d0*/  IADD3 R51, P1, PT, R104, R116, RZ ;  /* 0x0000007468337210 */ /* 0x000fc40007f3e0ff */
[-C--:B------:R-:W-:Y:S02]  /*14e0*/  IADD3 R106, P2, PT, R105, R116.reuse, RZ ;  /* 0x00000074696a7210 */ /* 0x080fe40007f5e0ff */
[----:B------:R-:W-:Y:S02]  /*14f0*/  IADD3 R108, P3, PT, R107, R116, RZ ;  /* 0x000000746b6c7210 */ /* 0x000fe40007f7e0ff */
[-C--:B------:R-:W-:Y:S02]  /*1500*/  LEA.HI.X.SX32 R104, R104, R54.reuse, 0x1, P1 ;  /* 0x0000003668687211 */ /* 0x080fe400008f0eff */
[-C--:B------:R-:W-:Y:S02]  /*1510*/  LEA.HI.X.SX32 R105, R105, R54.reuse, 0x1, P2 ;  /* 0x0000003669697211 */ /* 0x080fe400010f0eff */
[----:B------:R-:W-:Y:S02]  /*1520*/  LEA.HI.X.SX32 R107, R107, R54, 0x1, P3 ;  /* 0x000000366b6b7211 */ /* 0x000fe400018f0eff */
[----:B------:R-:W-:-:S02]  /*1530*/  IADD3 R110, P1, PT, R109, R116, RZ ;  /* 0x000000746d6e7210 */ /* 0x000fc40007f3e0ff */
[-C--:B------:R-:W-:Y:S02]  /*1540*/  IADD3 R112, P2, PT, R111, R116.reuse, RZ ;  /* 0x000000746f707210 */ /* 0x080fe40007f5e0ff */
[-C--:B------:R-:W-:Y:S02]  /*1550*/  IADD3 R114, P3, PT, R113, R116.reuse, RZ ;  /* 0x0000007471727210 */ /* 0x080fe40007f7e0ff */
[----:B------:R-:W-:Y:S02]  /*1560*/  IADD3 R116, P4, PT, R115, R116, RZ ;  /* 0x0000007473747210 */ /* 0x000fe40007f9e0ff */
[-C--:B------:R-:W-:Y:S02]  /*1570*/  LEA.HI.X.SX32 R109, R109, R54.reuse, 0x1, P1 ;  /* 0x000000366d6d7211 */ /* 0x080fe400008f0eff */
[-C--:B------:R-:W-:Y:S02]  /*1580*/  LEA.HI.X.SX32 R111, R111, R54.reuse, 0x1, P2 ;  /* 0x000000366f6f7211 */ /* 0x080fe400010f0eff */
[----:B------:R-:W-:-:S02]  /*1590*/  LEA.HI.X.SX32 R113, R113, R54, 0x1, P3 ;  /* 0x0000003671717211 */ /* 0x000fc400018f0eff */
[----:B------:R-:W-:Y:S02]  /*15a0*/  LEA.HI.X.SX32 R115, R115, R54, 0x1, P4 ;  /* 0x0000003673737211 */ /* 0x000fe400020f0eff */
[--C-:B------:R-:W-:Y:S02]  /*15b0*/  LOP3.LUT R145, R145, 0x7f, R52.reuse, 0x78, !PT ;  /* 0x0000007f91917812 */ /* 0x100fe400078e7834 */
[----:B------:R-:W-:Y:S02]  /*15c0*/  SHF.R.U32.HI R53, RZ, 0x3, R52 ;  /* 0x00000003ff357819 */ /* 0x000fe40000011634 */
[C---:B------:R-:W-:Y:S02]  /*15d0*/  LEA.HI R52, R154.reuse, 0x18, RZ, 0x1e ;  /* 0x000000189a347811 */ /* 0x040fe400078ff0ff */
[C---:B------:R-:W-:Y:S02]  /*15e0*/  LEA.HI R54, R154.reuse, 0x10, RZ, 0x1e ;  /* 0x000000109a367811 */ /* 0x040fe400078ff0ff */
[----:B------:R-:W-:Y:S01]  /*15f0*/  LEA.HI R56, R154, 0x8, RZ, 0x1e ;  /* 0x000000089a387811 */ /* 0x000fe200078ff0ff */
[----:B------:R-:W-:Y:S01]  /*1600*/  IMAD.IADD R149, R147, 0x1, R52 ;  /* 0x0000000193957824 */ /* 0x000fe200078e0234 */
[----:B------:R-:W-:Y:S01]  /*1610*/  LOP3.LUT R134, R53, 0xc, RZ, 0xc0, !PT ;  /* 0x0000000c35867812 */ /* 0x000fe200078ec0ff */
[----:B------:R-:W-:Y:S01]  /*1620*/  IMAD.IADD R148, R147, 0x1, R54 ;  /* 0x0000000193947824 */ /* 0x000fe200078e0236 */
[----:B------:R-:W-:-:S02]  /*1630*/  LEA R133, R56, UR8, 0x4 ;  /* 0x0000000838857c11 */ /* 0x000fc4000f8e20ff */
[----:B------:R-:W-:Y:S02]  /*1640*/  LEA R131, R54, UR8, 0x4 ;  /* 0x0000000836837c11 */ /* 0x000fe4000f8e20ff */
[----:B------:R-:W-:Y:S01]  /*1650*/  LEA R129, R52, UR8, 0x4 ;  /* 0x0000000834817c11 */ /* 0x000fe2000f8e20ff */
[----:B------:R-:W-:Y:S01]  /*1660*/  IMAD.IADD R132, R134, 0x1, R133 ;  /* 0x0000000186847824 */ /* 0x000fe200078e0285 */
[----:B------:R-:W-:Y:S01]  /*1670*/  LEA R135, R154, UR8, 0x2 ;  /* 0x000000089a877c11 */ /* 0x000fe2000f8e10ff */
[C---:B------:R-:W-:Y:S01]  /*1680*/  IMAD.IADD R130, R134.reuse, 0x1, R131 ;  /* 0x0000000186827824 */ /* 0x040fe200078e0283 */
[C---:B------:R-:W-:Y:S01]  /*1690*/  ISETP.GE.U32.AND P6, PT, R127.reuse, 0x80, PT ;  /* 0x000000807f00780c */ /* 0x040fe20003fc6070 */
[----:B------:R-:W-:Y:S01]  /*16a0*/  IMAD.IADD R128, R134, 0x1, R129 ;  /* 0x0000000186807824 */ /* 0x000fe200078e0281 */
[----:B------:R-:W-:Y:S01]  /*16b0*/  ISETP.LT.U32.AND P0, PT, R127, 0x80, !P0 ;  /* 0x000000807f00780c */ /* 0x000fe20004701070 */
[----:B------:R-:W-:Y:S01]  /*16c0*/  IMAD.IADD R134, R135, 0x1, R134 ;  /* 0x0000000187867824 */ /* 0x000fe200078e0286 */
[----:B------:R-:W-:Y:S01]  /*16d0*/  LEA.HI R146, R154, R147, RZ, 0x1e ;  /* 0x000000939a927211 */ /* 0x000fe200078ff0ff */
[----:B------:R-:W-:Y:S01]  /*16e0*/  IMAD.IADD R147, R147, 0x1, R56 ;  /* 0x0000000193937824 */ /* 0x000fe200078e0238 */
[----:B------:R-:W-:-:S02]  /*16f0*/  LEA R127, R127, UR8, 0x2 ;  /* 0x000000087f7f7c11 */ /* 0x000fc4000f8e10ff */
[C---:B------:R-:W-:Y:S02]  /*1700*/  LOP3.LUT R144, R145.reuse, 0x20, RZ, 0x3c, !PT ;  /* 0x0000002091907812 */ /* 0x040fe400078e3cff */
[C---:B------:R-:W-:Y:S02]  /*1710*/  LOP3.LUT R143, R145.reuse, 0x40, RZ, 0x3c, !PT ;  /* 0x00000040918f7812 */ /* 0x040fe400078e3cff */
[----:B------:R-:W-:Y:S02]  /*1720*/  LOP3.LUT R142, R145, 0x60, RZ, 0x3c, !PT ;  /* 0x00000060918e7812 */ /* 0x000fe400078e3cff */
[----:B------:R-:W-:Y:S02]  /*1730*/  LOP3.LUT R123, R124, 0x20, RZ, 0x3c, !PT ;  /* 0x000000207c7b7812 */ /* 0x000fe400078e3cff */
[----:B------:R-:W-:Y:S02]  /*1740*/  LOP3.LUT R140, R141, 0x40, RZ, 0x3c, !PT ;  /* 0x000000408d8c7812 */ /* 0x000fe400078e3cff */
[----:B012---:R-:W-:-:S07]  /*1750*/  LOP3.LUT R136, R137, 0x20, RZ, 0x3c, !PT ;  /* 0x0000002089887812 */ /* 0x007fce00078e3cff */
.L_x_1:
[----:B------:R-:W-:Y:S02]  /*1760*/  USHF.R.S32.HI UR12, URZ, 0x1f, UR4 ;  /* 0x0000001fff0c7899 */ /* 0x000fe40008011404 */
[----:B------:R-:W-:Y:S02]  /*1770*/  IADD3 R52, P1, PT, R0, UR4, RZ ;  /* 0x0000000400347c10 */ /* 0x000fe4000ff3e0ff */
[----:B------:R-:W-:Y:S02]  /*1780*/  IADD3 R54, P2, PT, R3, UR4, RZ ;  /* 0x0000000403367c10 */ /* 0x000fe4000ff5e0ff */
[----:B------:R-:W-:Y:S02]  /*1790*/  IADD3.X R53, PT, PT, R2, UR12, RZ, P1, !PT ;  /* 0x0000000c02357c10 */ /* 0x000fe40008ffe4ff */
[----:B------:R-:W-:Y:S02]  /*17a0*/  IADD3 R60, P1, PT, R4, UR4, RZ ;  /* 0x00000004043c7c10 */ /* 0x000fe4000ff3e0ff */
[----:B------:R-:W-:Y:S01]  /*17b0*/  IADD3.X R55, PT, PT, R6, UR12, RZ, P2, !PT ;  /* 0x0000000c06377c10 */ /* 0x000fe200097fe4ff */
[----:B------:R-:W2:Y:S01]  /*17c0*/  LDG.E.U8 R86, desc[UR10][R52.64] ;  /* 0x0000000a34567981 */ /* 0x000ea2000c1e1100 */
[----:B------:R-:W-:-:S02]  /*17d0*/  IADD3.X R61, PT, PT, R7, UR12, RZ, P1, !PT ;  /* 0x0000000c073d7c10 */ /* 0x000fc40008ffe4ff */
[----:B------:R-:W-:Y:S01]  /*17e0*/  IADD3 R62, P2, PT, R5, UR4, RZ ;  /* 0x00000004053e7c10 */ /* 0x000fe2000ff5e0ff */
[----:B------:R-:W3:Y:S01]  /*17f0*/  LDG.E.U8 R87, desc[UR10][R54.64] ;  /* 0x0000000a36577981 */ /* 0x000ee2000c1e1100 */
[----:B------:R-:W-:Y:S02]  /*1800*/  IADD3 R64, P1, PT, R9, UR4, RZ ;  /* 0x0000000409407c10 */ /* 0x000fe4000ff3e0ff */
[----:B------:R-:W-:Y:S01]  /*1810*/  IADD3.X R63, PT, PT, R8, UR12, RZ, P2, !PT ;  /* 0x0000000c083f7c10 */ /* 0x000fe200097fe4ff */
[----:B------:R0:W4:Y:S01]  /*1820*/  LDG.E.U8 R88, desc[UR10][R60.64] ;  /* 0x0000000a3c587981 */ /* 0x000122000c1e1100 */
[----:B------:R-:W-:Y:S02]  /*1830*/  IADD3.X R65, PT, PT, R13, UR12, RZ, P1, !PT ;  /* 0x0000000c0d417c10 */ /* 0x000fe40008ffe4ff */
[----:B------:R-:W-:Y:S01]  /*1840*/  IADD3 R66, P2, PT, R10, UR4, RZ ;  /* 0x000000040a427c10 */ /* 0x000fe2000ff5e0ff */
[----:B------:R1:W5:Y:S01]  /*1850*/  LDG.E.U8 R89, desc[UR10][R62.64] ;  /* 0x0000000a3e597981 */ /* 0x000362000c1e1100 */
[----:B------:R-:W-:-:S02]  /*1860*/  IADD3 R84, P1, PT, R11, UR4, RZ ;  /* 0x000000040b547c10 */ /* 0x000fc4000ff3e0ff */
[----:B------:R-:W-:Y:S01]  /*1870*/  IADD3.X R67, PT, PT, R14, UR12, RZ, P2, !PT ;  /* 0x0000000c0e437c10 */ /* 0x000fe200097fe4ff */
[----:B------:R-:W3:Y:S01]  /*1880*/  LDG.E.U8 R90, desc[UR10][R64.64] ;  /* 0x0000000a405a7981 */ /* 0x000ee2000c1e1100 */
[----:B------:R-:W-:Y:S02]  /*1890*/  IADD3.X R85, PT, PT, R15, UR12, RZ, P1, !PT ;  /* 0x0000000c0f557c10 */ /* 0x000fe40008ffe4ff */
[----:B------:R-:W-:Y:S02]  /*18a0*/  IADD3 R58, P2, PT, R12, UR4, RZ ;  /* 0x000000040c3a7c10 */ /* 0x000fe4000ff5e0ff */
[----:B------:R-:W-:Y:S01]  /*18b0*/  IADD3 R56, P1, PT, R17, UR4, RZ ;  /* 0x0000000411387c10 */ /* 0x000fe2000ff3e0ff */
[----:B------:R-:W4:Y:S01]  /*18c0*/  LDG.E.U8 R67, desc[UR10][R66.64] ;  /* 0x0000000a42437981 */ /* 0x000f22000c1e1100 */
[----:B------:R-:W-:Y:S02]  /*18d0*/  IADD3.X R59, PT, PT, R16, UR12, RZ, P2, !PT ;  /* 0x0000000c103b7c10 */ /* 0x000fe400097fe4ff */
[----:B------:R-:W-:Y:S01]  /*18e0*/  IADD3.X R57, PT, PT, R21, UR12, RZ, P1, !PT ;  /* 0x0000000c15397c10 */ /* 0x000fe20008ffe4ff */
[----:B------:R-:W4:Y:S01]  /*18f0*/  LDG.E.U8 R84, desc[UR10][R84.64] ;  /* 0x0000000a54547981 */ /* 0x000f22000c1e1100 */
[----:B0-----:R-:W-:-:S02]  /*1900*/  IADD3 R60, P2, PT, R18, UR4, RZ ;  /* 0x00000004123c7c10 */ /* 0x001fc4000ff5e0ff */
[----:B-1----:R-:W-:Y:S01]  /*1910*/  IADD3 R62, P1, PT, R25, UR4, RZ ;  /* 0x00000004193e7c10 */ /* 0x002fe2000ff3e0ff */
[----:B------:R0:W4:Y:S01]  /*1920*/  LDG.E.U8 R91, desc[UR10][R58.64] ;  /* 0x0000000a3a5b7981 */ /* 0x000122000c1e1100 */
[----:B------:R-:W-:Y:S02]  /*1930*/  IADD3.X R61, PT, PT, R22, UR12, RZ, P2, !PT ;  /* 0x0000000c163d7c10 */ /* 0x000fe400097fe4ff */
[----:B------:R-:W-:Y:S01]  /*1940*/  IADD3.X R63, PT, PT, R29, UR12, RZ, P1, !PT ;  /* 0x0000000c1d3f7c10 */ /* 0x000fe20008ffe4ff */
[----:B------:R1:W4:Y:S01]  /*1950*/  LDG.E.U8 R92, desc[UR10][R56.64] ;  /* 0x0000000a385c7981 */ /* 0x000322000c1e1100 */
[----:B------:R-:W-:Y:S02]  /*1960*/  IADD3 R52, P2, PT, R26, UR4, RZ ;  /* 0x000000041a347c10 */ /* 0x000fe4000ff5e0ff */
[----:B------:R-:W-:Y:S01]  /*1970*/  IADD3 R54, P1, PT, R19, UR4, RZ ;  /* 0x0000000413367c10 */ /* 0x000fe2000ff3e0ff */
[----:B------:R-:W5:Y:S01]  /*1980*/  LDG.E.U8 R62, desc[UR10][R62.64] ;  /* 0x0000000a3e3e7981 */ /* 0x000f62000c1e1100 */
[----:B------:R-:W-:-:S02]  /*1990*/  IADD3.X R53, PT, PT, R30, UR12, RZ, P2, !PT ;  /* 0x0000000c1e357c10 */ /* 0x000fc400097fe4ff */
[----:B0-----:R-:W-:Y:S01]  /*19a0*/  IADD3 R58, P3, PT, R27, UR4, RZ ;  /* 0x000000041b3a7c10 */ /* 0x001fe2000ff7e0ff */
[----:B------:R-:W5:Y:S01]  /*19b0*/  LDG.E.U8 R61, desc[UR10][R60.64] ;  /* 0x0000000a3c3d7981 */ /* 0x000f62000c1e1100 */
[----:B------:R-:W-:Y:S02]  /*19c0*/  IADD3.X R55, PT, PT, R23, UR12, RZ, P1, !PT ;  /* 0x0000000c17377c10 */ /* 0x000fe40008ffe4ff */
[----:B------:R-:W-:Y:S01]  /*19d0*/  IADD3 R64, P2, PT, R20, UR4, RZ ;  /* 0x0000000414407c10 */ /* 0x000fe2000ff5e0ff */
[----:B------:R-:W5:Y:S01]  /*19e0*/  LDG.E.U8 R53, desc[UR10][R52.64] ;  /* 0x0000000a34357981 */ /* 0x000f62000c1e1100 */
[----:B-1----:R-:W-:Y:S02]  /*19f0*/  IADD3 R56, P1, PT, R28, UR4, RZ ;  /* 0x000000041c387c10 */ /* 0x002fe4000ff3e0ff */
[----:B------:R-:W-:Y:S01]  /*1a00*/  IADD3.X R59, PT, PT, R31, UR12, RZ, P3, !PT ;  /* 0x0000000c1f3b7c10 */ /* 0x000fe20009ffe4ff */
[----:B------:R-:W5:Y:S01]  /*1a10*/  LDG.E.U8 R66, desc[UR10][R54.64] ;  /* 0x0000000a36427981 */ /* 0x000f62000c1e1100 */
[----:B------:R-:W-:-:S02]  /*1a20*/  IADD3.X R65, PT, PT, R24, UR12, RZ, P2, !PT ;  /* 0x0000000c18417c10 */ /* 0x000fc400097fe4ff */
[----:B------:R-:W-:Y:S01]  /*1a30*/  IADD3.X R57, PT, PT, R32, UR12, RZ, P1, !PT ;  /* 0x0000000c20397c10 */ /* 0x000fe20008ffe4ff */
[----:B------:R-:W5:Y:S04]  /*1a40*/  LDG.E.U8 R94, desc[UR10][R58.64] ;  /* 0x0000000a3a5e7981 */ /* 0x000f68000c1e1100 */
[----:B------:R-:W5:Y:S04]  /*1a50*/  LDG.E.U8 R85, desc[UR10][R64.64] ;  /* 0x0000000a40557981 */ /* 0x000f68000c1e1100 */
[----:B------:R-:W5:Y:S01]  /*1a60*/  LDG.E.U8 R95, desc[UR10][R56.64] ;  /* 0x0000000a385f7981 */ /* 0x000f62000c1e1100 */
[----:B------:R-:W-:Y:S06]  /*1a70*/  BAR.SYNC.DEFER_BLOCKING 0x0 ;  /* 0x0000000000007b1d */ /* 0x000fec0000010000 */
[----:B--2---:R-:W-:Y:S04]  /*1a80*/  STS.U8 [R145+UR8+0x2000], R86 ;  /* 0x0020005691007988 */ /* 0x004fe80008000008 */
[----:B---3--:R-:W-:Y:S04]  /*1a90*/  STS.U8 [R145+UR8+0x2400], R90 ;  /* 0x0024005a91007988 */ /* 0x008fe80008000008 */
[----:B----4-:R-:W-:Y:S04]  /*1aa0*/  STS.U8 [R145+UR8+0x2800], R92 ;  /* 0x0028005c91007988 */ /* 0x010fe80008000008 */
[----:B-----5:R-:W-:Y:S04]  /*1ab0*/  STS.U8 [R145+UR8+0x2c00], R62 ;  /* 0x002c003e91007988 */ /* 0x020fe80008000008 */
[----:B------:R-:W-:Y:S04]  /*1ac0*/  STS.U8 [R144+UR8+0x2100], R87 ;  /* 0x0021005790007988 */ /* 0x000fe80008000008 */
        /* <DEDUP_REMOVED lines=10> */
[----:B------:R-:W-:Y:S01]  /*1b70*/  STS.U8 [R142+UR8+0x2f00], R95 ;  /* 0x002f005f8e007988 */ /* 0x000fe20008000008 */
[----:B------:R-:W-:Y:S06]  /*1b80*/  BAR.SYNC.DEFER_BLOCKING 0x0 ;  /* 0x0000000000007b1d */ /* 0x000fec0000010000 */
[----:B------:R-:W0:Y:S04]  /*1b90*/  LDSM.16.M88.4 R60, [R141+UR8+0x2000] ;  /* 0x002000088d3c783b */ /* 0x000e280008000200 */
[----:B------:R-:W1:Y:S04]  /*1ba0*/  LDSM.16.MT88.4 R52, [R137+UR8] ;  /* 0x000000088934783b */ /* 0x000e680008004200 */
[----:B------:R-:W2:Y:S04]  /*1bb0*/  LDSM.16.MT88.4 R56, [R137+UR8+0x400] ;  /* 0x000400088938783b */ /* 0x000ea80008004200 */
[----:B------:R-:W3:Y:S04]  /*1bc0*/  LDSM.16.MT88.4 R100, [R136+UR8] ;  /* 0x000000088864783b */ /* 0x000ee80008004200 */
[----:B------:R-:W4:Y:S04]  /*1bd0*/  LDSM.16.MT88.4 R64, [R136+UR8+0x400] ;  /* 0x000400088840783b */ /* 0x000f280008004200 */
[----:B------:R-:W-:Y:S01]  /*1be0*/  LDSM.16.MT88.4 R96, [R136+UR8+0xc00] ;  /* 0x000c00088860783b */ /* 0x000fe20008004200 */
[----:B0-----:R-:W-:-:S02]  /*1bf0*/  F2FP.F16.E4M3.UNPACK_B R92, R60 ;  /* 0x0000003cff5c723e */ /* 0x001fc400020006ff */
[----:B------:R-:W-:Y:S01]  /*1c00*/  F2FP.F16.E4M3.UNPACK_B R93, R61 ;  /* 0x0000003dff5d723e */ /* 0x000fe200020006ff */
[----:B-1----:R-:W-:Y:S02]  /*1c10*/  IMAD.MOV.U32 R84, RZ, RZ, R52 ;  /* 0x000000ffff547224 */ /* 0x002fe400078e0034 */
[----:B------:R-:W-:Y:S02]  /*1c20*/  IMAD.MOV.U32 R85, RZ, RZ, R54 ;  /* 0x000000ffff557224 */ /* 0x000fe400078e0036 */
[----:B--2---:R-:W-:Y:S02]  /*1c30*/  IMAD.MOV.U32 R86, RZ, RZ, R56 ;  /* 0x000000ffff567224 */ /* 0x004fe400078e0038 */
[----:B------:R-:W-:-:S07]  /*1c40*/  IMAD.MOV.U32 R87, RZ, RZ, R58 ;  /* 0x000000ffff577224 */ /* 0x000fce00078e003a */
[----:B------:R-:W-:Y:S01]  /*1c50*/  HMMA.16816.F32 R84, R84, R92, RZ ;  /* 0x0000005c5454723c */ /* 0x000fe200000018ff */
[----:B------:R-:W-:Y:S01]  /*1c60*/  IMAD.MOV.U32 R52, RZ, RZ, R53 ;  /* 0x000000ffff347224 */ /* 0x000fe200078e0035 */
[----:B------:R-:W-:Y:S01]  /*1c70*/  F2FP.F16.E4M3.UNPACK_B R60, R60.H1 ;  /* 0x0000003cff3c723e */ /* 0x000fe200030006ff */
[----:B------:R-:W-:Y:S01]  /*1c80*/  IMAD.MOV.U32 R53, RZ, RZ, R55 ;  /* 0x000000ffff357224 */ /* 0x000fe200078e0037 */
[----:B------:R-:W-:Y:S01]  /*1c90*/  F2FP.F16.E4M3.UNPACK_B R61, R61.H1 ;  /* 0x0000003dff3d723e */ /* 0x000fe200030006ff */
[----:B------:R-:W-:Y:S02]  /*1ca0*/  IMAD.MOV.U32 R54, RZ, RZ, R57 ;  /* 0x000000ffff367224 */ /* 0x000fe400078e0039 */
[----:B------:R-:W-:Y:S02]  /*1cb0*/  IMAD.MOV.U32 R55, RZ, RZ, R59 ;  /* 0x000000ffff377224 */ /* 0x000fe400078e003b */
[----:B------:R-:W0:Y:S11]  /*1cc0*/  LDSM.16.MT88.4 R56, [R137+UR8+0x800] ;  /* 0x000800088938783b */ /* 0x000e360008004200 */
[----:B------:R-:W-:Y:S01]  /*1cd0*/  HMMA.16816.F32 R84, R52, R60, R84 ;  /* 0x0000003c3454723c */ /* 0x000fe20000001854 */
[----:B------:R-:W1:Y:S01]  /*1ce0*/  LDSM.16.MT88.4 R52, [R137+UR8+0xc00] ;  /* 0x000c00088934783b */ /* 0x000e620008004200 */
[----:B---3--:R-:W-:-:S02]  /*1cf0*/  IMAD.MOV.U32 R88, RZ, RZ, R100 ;  /* 0x000000ffff587224 */ /* 0x008fc400078e0064 */
[----:B------:R-:W-:Y:S02]  /*1d00*/  IMAD.MOV.U32 R89, RZ, RZ, R102 ;  /* 0x000000ffff597224 */ /* 0x000fe400078e0066 */
[----:B----4-:R-:W-:Y:S02]  /*1d10*/  IMAD.MOV.U32 R90, RZ, RZ, R64 ;  /* 0x000000ffff5a7224 */ /* 0x010fe400078e0040 */
[----:B------:R-:W-:-:S07]  /*1d20*/  IMAD.MOV.U32 R91, RZ, RZ, R66 ;  /* 0x000000ffff5b7224 */ /* 0x000fce00078e0042 */
[----:B------:R-:W-:Y:S01]  /*1d30*/  HMMA.16816.F32 R88, R88, R92, RZ ;  /* 0x0000005c5858723c */ /* 0x000fe200000018ff */
[----:B------:R-:W2:Y:S01]  /*1d40*/  LDSM.16.MT88.4 R92, [R136+UR8+0x800] ;  /* 0x00080008885c783b */ /* 0x000ea20008004200 */
[----:B------:R-:W-:Y:S02]  /*1d50*/  IMAD.MOV.U32 R100, RZ, RZ, R101 ;  /* 0x000000ffff647224 */ /* 0x000fe400078e0065 */
[----:B------:R-:W-:Y:S02]  /*1d60*/  IMAD.MOV.U32 R101, RZ, RZ, R103 ;  /* 0x000000ffff657224 */ /* 0x000fe400078e0067 */
[----:B------:R-:W-:Y:S02]  /*1d70*/  IMAD.MOV.U32 R102, RZ, RZ, R65 ;  /* 0x000000ffff667224 */ /* 0x000fe400078e0041 */
[----:B------:R-:W-:Y:S02]  /*1d80*/  IMAD.MOV.U32 R103, RZ, RZ, R67 ;  /* 0x000000ffff677224 */ /* 0x000fe400078e0043 */
[----:B0-----:R-:W-:-:S02]  /*1d90*/  IMAD.MOV.U32 R64, RZ, RZ, R56 ;  /* 0x000000ffff407224 */ /* 0x001fc400078e0038 */
[----:B------:R-:W-:-:S08]  /*1da0*/  IMAD.MOV.U32 R65, RZ, RZ, R58 ;  /* 0x000000ffff417224 */ /* 0x000fd000078e003a */
[----:B------:R-:W-:Y:S01]  /*1db0*/  HMMA.16816.F32 R88, R100, R60, R88 ;  /* 0x0000003c6458723c */ /* 0x000fe20000001858 */
[----:B------:R-:W-:Y:S02]  /*1dc0*/  F2FP.F16.E4M3.UNPACK_B R60, R62 ;  /* 0x0000003eff3c723e */ /* 0x000fe400020006ff */
[----:B------:R-:W-:Y:S01]  /*1dd0*/  F2FP.F16.E4M3.UNPACK_B R61, R63 ;  /* 0x0000003fff3d723e */ /* 0x000fe200020006ff */
[----:B-1----:R-:W-:Y:S02]  /*1de0*/  IMAD.MOV.U32 R66, RZ, RZ, R52 ;  /* 0x000000ffff427224 */ /* 0x002fe400078e0034 */
[----:B------:R-:W-:-:S07]  /*1df0*/  IMAD.MOV.U32 R67, RZ, RZ, R54 ;  /* 0x000000ffff437224 */ /* 0x000fce00078e0036 */
[----:B------:R-:W-:Y:S01]  /*1e00*/  HMMA.16816.F32 R84, R64, R60, R84 ;  /* 0x0000003c4054723c */ /* 0x000fe20000001854 */
[----:B------:R-:W-:Y:S01]  /*1e10*/  IMAD.MOV.U32 R66, RZ, RZ, R96 ;  /* 0x000000ffff427224 */ /* 0x000fe200078e0060 */
[----:B------:R-:W-:Y:S01]  /*1e20*/  F2FP.F16.E4M3.UNPACK_B R138, R62.H1 ;  /* 0x0000003eff8a723e */ /* 0x000fe200030006ff */
[----:B------:R-:W-:Y:S01]  /*1e30*/  IMAD.MOV.U32 R67, RZ, RZ, R98 ;  /* 0x000000ffff437224 */ /* 0x000fe200078e0062 */
[----:B------:R-:W-:Y:S01]  /*1e40*/  F2FP.F16.E4M3.UNPACK_B R139, R63.H1 ;  /* 0x0000003fff8b723e */ /* 0x000fe200030006ff */
[----:B------:R-:W-:Y:S02]  /*1e50*/  IMAD.MOV.U32 R100, RZ, RZ, R57 ;  /* 0x000000ffff647224 */ /* 0x000fe400078e0039 */
[----:B--2---:R-:W-:Y:S02]  /*1e60*/  IMAD.MOV.U32 R64, RZ, RZ, R92 ;  /* 0x000000ffff407224 */ /* 0x004fe400078e005c */
[----:B------:R-:W-:Y:S02]  /*1e70*/  IMAD.MOV.U32 R65, RZ, RZ, R94 ;  /* 0x000000ffff417224 */ /* 0x000fe400078e005e */
[----:B------:R-:W-:-:S02]  /*1e80*/  IMAD.MOV.U32 R101, RZ, RZ, R59 ;  /* 0x000000ffff657224 */ /* 0x000fc400078e003b */
[----:B------:R-:W-:Y:S01]  /*1e90*/  IMAD.MOV.U32 R102, RZ, RZ, R53 ;  /* 0x000000ffff667224 */ /* 0x000fe200078e0035 */
[----:B------:R-:W-:Y:S01]  /*1ea0*/  LDSM.16.MT88.4 R56, [R136+UR8+0x1400] ;  /* 0x001400088838783b */ /* 0x000fe20008004200 */
[----:B------:R-:W-:Y:S01]  /*1eb0*/  IMAD.MOV.U32 R103, RZ, RZ, R55 ;  /* 0x000000ffff677224 */ /* 0x000fe200078e0037 */
[----:B------:R-:W-:Y:S02]  /*1ec0*/  HMMA.16816.F32 R88, R64, R60, R88 ;  /* 0x0000003c4058723c */ /* 0x000fe40000001858 */
[----:B------:R-:W0:Y:S04]  /*1ed0*/  LDSM.16.MT88.4 R52, [R137+UR8+0x1000] ;  /* 0x001000088934783b */ /* 0x000e280008004200 */
[----:B------:R-:W1:Y:S02]  /*1ee0*/  LDSM.16.MT88.4 R60, [R137+UR8+0x1400] ;  /* 0x00140008893c783b */ /* 0x000e640008004200 */
[----:B------:R-:W-:Y:S02]  /*1ef0*/  HMMA.16816.F32 R100, R100, R138, R84 ;  /* 0x0000008a6464723c */ /* 0x000fe40000001854 */
[----:B------:R-:W2:Y:S04]  /*1f00*/  LDSM.16.M88.4 R84, [R140+UR8+0x2000] ;  /* 0x002000088c54783b */ /* 0x000ea80008000200 */
[----:B------:R-:W3:Y:S01]  /*1f10*/  LDSM.16.MT88.4 R64, [R136+UR8+0x1000] ;  /* 0x001000088840783b */ /* 0x000ee20008004200 */
[----:B------:R-:W-:-:S02]  /*1f20*/  IMAD.MOV.U32 R92, RZ, RZ, R93 ;  /* 0x000000ffff5c7224 */ /* 0x000fc400078e005d */
[----:B------:R-:W-:Y:S02]  /*1f30*/  IMAD.MOV.U32 R93, RZ, RZ, R95 ;  /* 0x000000ffff5d7224 */ /* 0x000fe400078e005f */
[----:B------:R-:W-:Y:S02]  /*1f40*/  IMAD.MOV.U32 R94, RZ, RZ, R97 ;  /* 0x000000ffff5e7224 */ /* 0x000fe400078e0061 */
[----:B------:R-:W-:-:S07]  /*1f50*/  IMAD.MOV.U32 R95, RZ, RZ, R99 ;  /* 0x000000ffff5f7224 */ /* 0x000fce00078e0063 */
[----:B------:R-:W-:Y:S01]  /*1f60*/  HMMA.16816.F32 R88, R92, R138, R88 ;  /* 0x0000008a5c58723c */ /* 0x000fe20000001858 */
[----:B0-----:R-:W-:Y:S02]  /*1f70*/  IMAD.MOV.U32 R92, RZ, RZ, R52 ;  /* 0x000000ffff5c7224 */ /* 0x001fe400078e0034 */
[----:B------:R-:W-:Y:S02]  /*1f80*/  IMAD.MOV.U32 R93, RZ, RZ, R54 ;  /* 0x000000ffff5d7224 */ /* 0x000fe400078e0036 */
[----:B-1----:R-:W-:Y:S02]  /*1f90*/  IMAD.MOV.U32 R94, RZ, RZ, R60 ;  /* 0x000000ffff5e7224 */ /* 0x002fe400078e003c */
[----:B------:R-:W-:Y:S01]  /*1fa0*/  IMAD.MOV.U32 R95, RZ, RZ, R62 ;  /* 0x000000ffff5f7224 */ /* 0x000fe200078e003e */
[----:B--2---:R-:W-:Y:S02]  /*1fb0*/  F2FP.F16.E4M3.UNPACK_B R96, R84 ;  /* 0x00000054ff60723e */ /* 0x004fe400020006ff */
[----:B------:R-:W-:-:S07]  /*1fc0*/  F2FP.F16.E4M3.UNPACK_B R97, R85 ;  /* 0x00000055ff61723e */ /* 0x000fce00020006ff */
[----:B------:R-:W-:Y:S01]  /*1fd0*/  HMMA.16816.F32 R100, R92, R96, R100 ;  /* 0x000000605c64723c */ /* 0x000fe20000001864 */
[----:B---3--:R-:W-:Y:S02]  /*1fe0*/  IMAD.MOV.U32 R92, RZ, RZ, R64 ;  /* 0x000000ffff5c7224 */ /* 0x008fe400078e0040 */
[----:B------:R-:W-:Y:S02]  /*1ff0*/  IMAD.MOV.U32 R93, RZ, RZ, R66 ;  /* 0x000000ffff5d7224 */ /* 0x000fe400078e0042 */
[----:B------:R-:W-:Y:S02]  /*2000*/  IMAD.MOV.U32 R94, RZ, RZ, R56 ;  /* 0x000000ffff5e7224 */ /* 0x000fe400078e0038 */
[----:B------:R-:W-:Y:S01]  /*2010*/  IMAD.MOV.U32 R95, RZ, RZ, R58 ;  /* 0x000000ffff5f7224 */ /* 0x000fe200078e003a */
[----:B------:R-:W-:Y:S01]  /*2020*/  F2FP.F16.E4M3.UNPACK_B R84, R84.H1 ;  /* 0x00000054ff54723e */ /* 0x000fe200030006ff */
[----:B------:R-:W-:Y:S01]  /*2030*/  IMAD.MOV.U32 R98, RZ, RZ, R61 ;  /* 0x000000ffff627224 */ /* 0x000fe200078e003d */
[----:B------:R-:W-:Y:S01]  /*2040*/  F2FP.F16.E4M3.UNPACK_B R85, R85.H1 ;  /* 0x00000055ff55723e */ /* 0x000fe200030006ff */
[----:B------:R-:W-:-:S02]  /*2050*/  IMAD.MOV.U32 R99, RZ, RZ, R63 ;  /* 0x000000ffff637224 */ /* 0x000fc400078e003f */
[----:B------:R-:W-:Y:S01]  /*2060*/  LDSM.16.MT88.4 R60, [R136+UR8+0x1800] ;  /* 0x00180008883c783b */ /* 0x000fe20008004200 */
[----:B------:R-:W-:Y:S01]  /*2070*/  HMMA.16816.F32 R88, R92, R96, R88 ;  /* 0x000000605c58723c */ /* 0x000fe20000001858 */
[----:B------:R-:W-:Y:S02]  /*2080*/  IMAD.MOV.U32 R96, RZ, RZ, R53 ;  /* 0x000000ffff607224 */ /* 0x000fe400078e0035 */
[----:B------:R-:W-:Y:S01]  /*2090*/  IMAD.MOV.U32 R97, RZ, RZ, R55 ;  /* 0x000000ffff617224 */ /* 0x000fe200078e0037 */
[----:B------:R-:W0:Y:S04]  /*20a0*/  LDSM.16.MT88.4 R92, [R137+UR8+0x1800] ;  /* 0x00180008895c783b */ /* 0x000e280008004200 */
[----:B------:R-:W1:Y:S02]  /*20b0*/  LDSM.16.MT88.4 R52, [R137+UR8+0x1c00] ;  /* 0x001c00088934783b */ /* 0x000e640008004200 */
[----:B------:R-:W-:Y:S02]  /*20c0*/  HMMA.16816.F32 R100, R96, R84, R100 ;  /* 0x000000546064723c */ /* 0x000fe40000001864 */
[----:B------:R-:W2:Y:S01]  /*20d0*/  LDSM.16.MT88.4 R96, [R136+UR8+0x1c00] ;  /* 0x001c00088860783b */ /* 0x000ea20008004200 */
[----:B------:R-:W-:-:S02]  /*20e0*/  IMAD.MOV.U32 R64, RZ, RZ, R65 ;  /* 0x000000ffff407224 */ /* 0x000fc400078e0041 */
[----:B------:R-:W-:Y:S02]  /*20f0*/  IMAD.MOV.U32 R65, RZ, RZ, R67 ;  /* 0x000000ffff417224 */ /* 0x000fe400078e0043 */
[----:B------:R-:W-:Y:S02]  /*2100*/  IMAD.MOV.U32 R66, RZ, RZ, R57 ;  /* 0x000000ffff427224 */ /* 0x000fe400078e0039 */
[----:B------:R-:W-:-:S07]  /*2110*/  IMAD.MOV.U32 R67, RZ, RZ, R59 ;  /* 0x000000ffff437224 */ /* 0x000fce00078e003b */
[----:B------:R-:W-:Y:S01]  /*2120*/  HMMA.16816.F32 R64, R64, R84, R88 ;  /* 0x000000544040723c */ /* 0x000fe20000001858 */
[----:B------:R-:W-:Y:S02]  /*2130*/  F2FP.F16.E4M3.UNPACK_B R84, R86 ;  /* 0x00000056ff54723e */ /* 0x000fe400020006ff */
[----:B------:R-:W-:Y:S01]  /*2140*/  F2FP.F16.E4M3.UNPACK_B R85, R87 ;  /* 0x00000057ff55723e */ /* 0x000fe200020006ff */
[----:B0-----:R-:W-:Y:S02]  /*2150*/  IMAD.MOV.U32 R56, RZ, RZ, R92 ;  /* 0x000000ffff387224 */ /* 0x001fe400078e005c */
[----:B------:R-:W-:Y:S02]  /*2160*/  IMAD.MOV.U32 R57, RZ, RZ, R94 ;  /* 0x000000ffff397224 */ /* 0x000fe400078e005e */
[----:B-1----:R-:W-:Y:S02]  /*2170*/  IMAD.MOV.U32 R58, RZ, RZ, R52 ;  /* 0x000000ffff3a7224 */ /* 0x002fe400078e0034 */
[----:B------:R-:W-:-:S02]  /*2180*/  IMAD.MOV.U32 R59, RZ, RZ, R54 ;  /* 0x000000ffff3b7224 */ /* 0x000fc400078e0036 */
[----:B------:R-:W-:Y:S02]  /*2190*/  IMAD.MOV.U32 R88, RZ, RZ, R60 ;  /* 0x000000ffff587224 */ /* 0x000fe400078e003c */
[----:B------:R-:W-:-:S03]  /*21a0*/  IMAD.MOV.U32 R89, RZ, RZ, R62 ;  /* 0x000000ffff597224 */ /* 0x000fc600078e003e */
[----:B------:R-:W-:Y:S01]  /*21b0*/  HMMA.16816.F32 R56, R56, R84, R100 ;  /* 0x000000543838723c */ /* 0x000fe20000001864 */
[----:B--2---:R-:W-:Y:S02]  /*21c0*/  IMAD.MOV.U32 R90, RZ, RZ, R96 ;  /* 0x000000ffff5a7224 */ /* 0x004fe400078e0060 */
[----:B------:R-:W-:Y:S01]  /*21d0*/  IMAD.MOV.U32 R91, RZ, RZ, R98 ;  /* 0x000000ffff5b7224 */ /* 0x000fe200078e0062 */
[----:B------:R-:W-:Y:S01]  /*21e0*/  F2FP.F16.E4M3.UNPACK_B R100, R86.H1 ;  /* 0x00000056ff64723e */ /* 0x000fe200030006ff */
[----:B------:R-:W-:Y:S01]  /*21f0*/  IMAD.MOV.U32 R86, RZ, RZ, R53 ;  /* 0x000000ffff567224 */ /* 0x000fe200078e0035 */
[----:B------:R-:W-:-:S04]  /*2200*/  F2FP.F16.E4M3.UNPACK_B R101, R87.H1 ;  /* 0x00000057ff65723e */ /* 0x000fc800030006ff */
[----:B------:R-:W-:Y:S01]  /*2210*/  HMMA.16816.F32 R64, R88, R84, R64 ;  /* 0x000000545840723c */ /* 0x000fe20000001840 */
[----:B------:R-:W-:Y:S02]  /*2220*/  IMAD.MOV.U32 R84, RZ, RZ, R93 ;  /* 0x000000ffff547224 */ /* 0x000fe400078e005d */
[----:B------:R-:W-:Y:S02]  /*2230*/  IMAD.MOV.U32 R85, RZ, RZ, R95 ;  /* 0x000000ffff557224 */ /* 0x000fe400078e005f */
[----:B------:R-:W-:Y:S02]  /*2240*/  IMAD.MOV.U32 R87, RZ, RZ, R55 ;  /* 0x000000ffff577224 */ /* 0x000fe400078e0037 */
[----:B------:R-:W-:Y:S02]  /*2250*/  IMAD.MOV.U32 R52, RZ, RZ, R61 ;  /* 0x000000ffff347224 */ /* 0x000fe400078e003d */
[----:B------:R-:W-:-:S03]  /*2260*/  IMAD.MOV.U32 R53, RZ, RZ, R63 ;  /* 0x000000ffff357224 */ /* 0x000fc600078e003f */
[----:B------:R-:W-:Y:S01]  /*2270*/  HMMA.16816.F32 R56, R84, R100, R56 ;  /* 0x000000645438723c */ /* 0x000fe20000001838 */
[----:B------:R-:W-:Y:S02]  /*2280*/  IMAD.MOV.U32 R54, RZ, RZ, R97 ;  /* 0x000000ffff367224 */ /* 0x000fe400078e0061 */
[----:B------:R-:W-:Y:S01]  /*2290*/  IMAD.MOV.U32 R55, RZ, RZ, R99 ;  /* 0x000000ffff377224 */ /* 0x000fe200078e0063 */
[----:B------:R-:W-:-:S06]  /*22a0*/  IADD3 R60, P1, PT, R122, UR6, RZ ;  /* 0x000000067a3c7c10 */ /* 0x000fcc000ff3e0ff */
[----:B------:R-:W-:Y:S01]  /*22b0*/  HMMA.16816.F32 R52, R52, R100, R64 ;  /* 0x000000643434723c */ /* 0x000fe20000001840 */
[----:B------:R-:W-:Y:S01]  /*22c0*/  IMAD.X R61, RZ, RZ, UR7, P1 ;  /* 0x00000007ff3d7e24 */ /* 0x000fe200088e06ff */
[CC--:B------:R-:W-:Y:S02]  /*22d0*/  ISETP.GT.U32.AND P2, PT, R60.reuse, R146.reuse, PT ;  /* 0x000000923c00720c */ /* 0x0c0fe40003f44070 */
[C---:B------:R-:W-:Y:S02]  /*22e0*/  ISETP.GE.U32.AND P1, PT, R60.reuse, R146, PT ;  /* 0x000000923c00720c */ /* 0x040fe40003f26070 */
[CC--:B------:R-:W-:Y:S02]  /*22f0*/  ISETP.GT.U32.AND P4, PT, R60.reuse, R147.reuse, PT ;  /* 0x000000933c00720c */ /* 0x0c0fe40003f84070 */
[----:B------:R-:W-:Y:S01]  /*2300*/  ISETP.GE.U32.AND P3, PT, R60, R147, PT ;  /* 0x000000933c00720c */ /* 0x000fe20003f66070 */
[----:B------:R-:W-:Y:S01]  /*2310*/  FMUL R56, R56, UR13 ;  /* 0x0000000d38387c20 */ /* 0x000fe20008400000 */
[----:B------:R-:W-:Y:S01]  /*2320*/  FMUL R57, R57, UR13 ;  /* 0x0000000d39397c20 */ /* 0x000fe20008400000 */
[----:B------:R-:W-:Y:S01]  /*2330*/  FMUL R58, R58, UR13 ;  /* 0x0000000d3a3a7c20 */ /* 0x000fe20008400000 */
[----:B------:R-:W-:Y:S01]  /*2340*/  FMUL R59, R59, UR13 ;  /* 0x0000000d3b3b7c20 */ /* 0x000fe20008400000 */
[----:B------:R-:W-:-:S02]  /*2350*/  ISETP.GT.U32.AND.EX P2, PT, R61, RZ, PT, P2 ;  /* 0x000000ff3d00720c */ /* 0x000fc40003f44120 */
[C---:B------:R-:W-:Y:S02]  /*2360*/  ISETP.GE.U32.AND.EX P1, PT, R61.reuse, RZ, PT, P1 ;  /* 0x000000ff3d00720c */ /* 0x040fe40003f26110 */
[C---:B------:R-:W-:Y:S02]  /*2370*/  ISETP.GT.U32.AND.EX P4, PT, R61.reuse, RZ, PT, P4 ;  /* 0x000000ff3d00720c */ /* 0x040fe40003f84140 */
[----:B------:R-:W-:Y:S02]  /*2380*/  ISETP.GE.U32.AND.EX P3, PT, R61, RZ, PT, P3 ;  /* 0x000000ff3d00720c */ /* 0x000fe40003f66130 */
[----:B------:R-:W-:Y:S02]  /*2390*/  FSEL R64, R56, -INF , !P2 ;  /* 0xff80000038407808 */ /* 0x000fe40005000000 */
[----:B------:R-:W-:Y:S02]  /*23a0*/  FSEL R65, R57, -INF , !P1 ;  /* 0xff80000039417808 */ /* 0x000fe40004800000 */
[----:B------:R-:W-:-:S02]  /*23b0*/  ISETP.GT.U32.AND P2, PT, R60, R148, PT ;  /* 0x000000943c00720c */ /* 0x000fc40003f44070 */
[----:B------:R-:W-:Y:S02]  /*23c0*/  ISETP.GE.U32.AND P1, PT, R60, R148, PT ;  /* 0x000000943c00720c */ /* 0x000fe40003f26070 */
[----:B------:R-:W-:Y:S02]  /*23d0*/  FSEL R67, R58, -INF , !P4 ;  /* 0xff8000003a437808 */ /* 0x000fe40006000000 */
[----:B------:R-:W-:Y:S02]  /*23e0*/  FSEL R66, R59, -INF , !P3 ;  /* 0xff8000003b427808 */ /* 0x000fe40005800000 */
[CC--:B------:R-:W-:Y:S02]  /*23f0*/  ISETP.GT.U32.AND P4, PT, R60.reuse, R149.reuse, PT ;  /* 0x000000953c00720c */ /* 0x0c0fe40003f84070 */
[----:B------:R-:W-:Y:S01]  /*2400*/  ISETP.GE.U32.AND P3, PT, R60, R149, PT ;  /* 0x000000953c00720c */ /* 0x000fe20003f66070 */
[----:B------:R-:W-:Y:S01]  /*2410*/  FMUL R52, R52, UR13 ;  /* 0x0000000d34347c20 */ /* 0x000fe20008400000 */
[----:B------:R-:W-:Y:S01]  /*2420*/  FMUL R53, R53, UR13 ;  /* 0x0000000d35357c20 */ /* 0x000fe20008400000 */
[----:B------:R-:W-:Y:S01]  /*2430*/  FMUL R54, R54, UR13 ;  /* 0x0000000d36367c20 */ /* 0x000fe20008400000 */
[----:B------:R-:W-:Y:S01]  /*2440*/  FMUL R55, R55, UR13 ;  /* 0x0000000d37377c20 */ /* 0x000fe20008400000 */
[----:B------:R-:W-:Y:S01]  /*2450*/  BAR.SYNC.DEFER_BLOCKING 0x0 ;  /* 0x0000000000007b1d */ /* 0x000fe20000010000 */
[----:B------:R-:W-:-:S02]  /*2460*/  ISETP.GT.U32.AND.EX P2, PT, R61, RZ, PT, P2 ;  /* 0x000000ff3d00720c */ /* 0x000fc40003f44120 */
[C---:B------:R-:W-:Y:S02]  /*2470*/  ISETP.GE.U32.AND.EX P1, PT, R61.reuse, RZ, PT, P1 ;  /* 0x000000ff3d00720c */ /* 0x040fe40003f26110 */
[C---:B------:R-:W-:Y:S02]  /*2480*/  ISETP.GT.U32.AND.EX P4, PT, R61.reuse, RZ, PT, P4 ;  /* 0x000000ff3d00720c */ /* 0x040fe40003f84140 */
[----:B------:R-:W-:Y:S02]  /*2490*/  ISETP.GE.U32.AND.EX P3, PT, R61, RZ, PT, P3 ;  /* 0x000000ff3d00720c */ /* 0x000fe40003f66130 */
[----:B------:R-:W-:Y:S02]  /*24a0*/  FSEL R84, R52, -INF , !P2 ;  /* 0xff80000034547808 */ /* 0x000fe40005000000 */
[----:B------:R-:W-:Y:S02]  /*24b0*/  FSEL R85, R53, -INF , !P1 ;  /* 0xff80000035557808 */ /* 0x000fe40004800000 */
[----:B------:R-:W-:-:S02]  /*24c0*/  FSEL R87, R54, -INF , !P4 ;  /* 0xff80000036577808 */ /* 0x000fc40006000000 */
[----:B------:R-:W-:Y:S02]  /*24d0*/  FSEL R86, R55, -INF , !P3 ;  /* 0xff80000037567808 */ /* 0x000fe40005800000 */
[----:B------:R-:W-:Y:S02]  /*24e0*/  FMNMX R52, R64, R65, !PT ;  /* 0x0000004140347209 */ /* 0x000fe40007800000 */
[----:B------:R-:W-:Y:S02]  /*24f0*/  FMNMX R53, R67, R66, !PT ;  /* 0x0000004243357209 */ /* 0x000fe40007800000 */
[----:B------:R-:W-:Y:S02]  /*2500*/  FMNMX R54, R84, R85, !PT ;  /* 0x0000005554367209 */ /* 0x000fe40007800000 */
[----:B------:R-:W-:Y:S01]  /*2510*/  FMNMX R55, R87, R86, !PT ;  /* 0x0000005657377209 */ /* 0x000fe20007800000 */
[----:B------:R-:W0:Y:S04]  /*2520*/  SHFL.BFLY PT, R57, R52, 0x2, 0x1f ;  /* 0x0c401f0034397f89 */ /* 0x000e2800000e0000 */
[----:B------:R-:W1:Y:S04]  /*2530*/  SHFL.BFLY PT, R56, R53, 0x2, 0x1f ;  /* 0x0c401f0035387f89 */ /* 0x000e6800000e0000 */
[----:B------:R-:W2:Y:S04]  /*2540*/  SHFL.BFLY PT, R59, R54, 0x2, 0x1f ;  /* 0x0c401f00363b7f89 */ /* 0x000ea800000e0000 */
[----:B------:R-:W3:Y:S01]  /*2550*/  SHFL.BFLY PT, R62, R55, 0x2, 0x1f ;  /* 0x0c401f00373e7f89 */ /* 0x000ee200000e0000 */
[----:B0-----:R-:W-:-:S02]  /*2560*/  FMNMX R57, R52, R57, !PT ;  /* 0x0000003934397209 */ /* 0x001fc40007800000 */
[----:B-1----:R-:W-:Y:S02]  /*2570*/  FMNMX R58, R53, R56, !PT ;  /* 0x00000038353a7209 */ /* 0x002fe40007800000 */
[----:B--2---:R-:W-:Y:S01]  /*2580*/  FMNMX R60, R54, R59, !PT ;  /* 0x0000003b363c7209 */ /* 0x004fe20007800000 */
[----:B------:R-:W0:Y:S01]  /*2590*/  SHFL.BFLY PT, R56, R57, 0x1, 0x1f ;  /* 0x0c201f0039387f89 */ /* 0x000e2200000e0000 */
[----:B---3--:R-:W-:-:S03]  /*25a0*/  FMNMX R62, R55, R62, !PT ;  /* 0x0000003e373e7209 */ /* 0x008fc60007800000 */
[----:B------:R-:W1:Y:S04]  /*25b0*/  SHFL.BFLY PT, R59, R58, 0x1, 0x1f ;  /* 0x0c201f003a3b7f89 */ /* 0x000e6800000e0000 */
[----:B------:R-:W2:Y:S04]  /*25c0*/  SHFL.BFLY PT, R61, R60, 0x1, 0x1f ;  /* 0x0c201f003c3d7f89 */ /* 0x000ea800000e0000 */
[----:B------:R-:W3:Y:S01]  /*25d0*/  SHFL.BFLY PT, R63, R62, 0x1, 0x1f ;  /* 0x0c201f003e3f7f89 */ /* 0x000ee200000e0000 */
[----:B0-----:R-:W-:Y:S02]  /*25e0*/  FMNMX R89, R57, R56, !PT ;  /* 0x0000003839597209 */ /* 0x001fe40007800000 */
[----:B-1----:R-:W-:-:S03]  /*25f0*/  FMNMX R59, R58, R59, !PT ;  /* 0x0000003b3a3b7209 */ /* 0x002fc60007800000 */
[----:B------:R-:W-:Y:S01]  /*2600*/  @P0 STS [R134+0x2000], R89 ;  /* 0x0020005986000388 */ /* 0x000fe20000000800 */
[----:B--2---:R-:W-:-:S03]  /*2610*/  FMNMX R61, R60, R61, !PT ;  /* 0x0000003d3c3d7209 */ /* 0x004fc60007800000 */
[----:B------:R-:W-:Y:S01]  /*2620*/  @P0 STS [R132+0x2000], R59 ;  /* 0x0020003b84000388 */ /* 0x000fe20000000800 */
[----:B---3--:R-:W-:-:S03]  /*2630*/  FMNMX R63, R62, R63, !PT ;  /* 0x0000003f3e3f7209 */ /* 0x008fc60007800000 */
[----:B------:R-:W-:Y:S04]  /*2640*/  @P0 STS [R130+0x2000], R61 ;  /* 0x0020003d82000388 */ /* 0x000fe80000000800 */
[----:B------:R-:W-:Y:S01]  /*2650*/  @P0 STS [R128+0x2000], R63 ;  /* 0x0020003f80000388 */ /* 0x000fe20000000800 */
[----:B------:R-:W-:Y:S06]  /*2660*/  BAR.SYNC.DEFER_BLOCKING 0x0 ;  /* 0x0000000000007b1d */ /* 0x000fec0000010000 */
[----:B------:R-:W0:Y:S04]  /*2670*/  @!P6 LDS R121, [R127+0x2000] ;  /* 0x002000007f79e984 */ /* 0x000e280000000800 */
[----:B0-----:R-:W0:Y:S02]  /*2680*/  SHFL.BFLY PT, R52, R121, 0x2, 0x1f ;  /* 0x0c401f0079347f89 */ /* 0x001e2400000e0000 */
[----:B0-----:R-:W-:-:S05]  /*2690*/  FMNMX R52, R121, R52, !PT ;  /* 0x0000003479347209 */ /* 0x001fca0007800000 */
[----:B------:R-:W0:Y:S02]  /*26a0*/  SHFL.BFLY PT, R53, R52, 0x1, 0x1f ;  /* 0x0c201f0034357f89 */ /* 0x000e2400000e0000 */
[----:B0-----:R-:W-:-:S05]  /*26b0*/  FMNMX R54, R52, R53, !PT ;  /* 0x0000003534367209 */ /* 0x001fca0007800000 */
[----:B------:R-:W-:Y:S01]  /*26c0*/  @P0 STS [R127+0x2000], R54 ;  /* 0x002000367f000388 */ /* 0x000fe20000000800 */
[----:B------:R-:W-:Y:S06]  /*26d0*/  BAR.SYNC.DEFER_BLOCKING 0x0 ;  /* 0x0000000000007b1d */ /* 0x000fec0000010000 */
[----:B------:R-:W0:Y:S04]  /*26e0*/  LDS R139, [R135+0x2000] ;  /* 0x00200000878b7984 */ /* 0x000e280000000800 */
[----:B------:R-:W1:Y:S04]  /*26f0*/  LDS R138, [R133+0x2000] ;  /* 0x00200000858a7984 */ /* 0x000e680000000800 */
[----:B------:R-:W2:Y:S04]  /*2700*/  LDS R159, [R131+0x2000] ;  /* 0x00200000839f7984 */ /* 0x000ea80000000800 */
[----:B------:R-:W3:Y:S01]  /*2710*/  LDS R164, [R129+0x2000] ;  /* 0x0020000081a47984 */ /* 0x000ee20000000800 */
[----:B0-----:R-:W-:-:S02]  /*2720*/  FMNMX R139, R139, R158, !PT ;  /* 0x0000009e8b8b7209 */ /* 0x001fc40007800000 */
[----:B-1----:R-:W-:-:S03]  /*2730*/  FMNMX R138, R138, R157, !PT ;  /* 0x0000009d8a8a7209 */ /* 0x002fc60007800000 */
[----:B------:R-:W-:-:S04]  /*2740*/  FADD R52, R65, -R139 ;  /* 0x8000008b41347221 */ /* 0x000fc80000000000 */
[----:B------:R-:W-:Y:S01]  /*2750*/  FMUL R54, R52, 1.4426950216293334961 ;  /* 0x3fb8aa3b34367820 */ /* 0x000fe20000400000 */
[--C-:B------:R-:W-:Y:S01]  /*2760*/  FADD R52, R67, -R138.reuse ;  /* 0x8000008a43347221 */ /* 0x100fe20000000000 */
[----:B------:R-:W-:Y:S01]  /*2770*/  FADD R53, R64, -R139 ;  /* 0x8000008b40357221 */ /* 0x000fe20000000000 */
[----:B--2---:R-:W-:Y:S02]  /*2780*/  FMNMX R159, R159, R156, !PT ;  /* 0x0000009c9f9f7209 */ /* 0x004fe40007800000 */
[----:B------:R-:W-:Y:S01]  /*2790*/  FMUL R55, R52, 1.4426950216293334961 ;  /* 0x3fb8aa3b34377820 */ /* 0x000fe20000400000 */
[----:B------:R-:W-:Y:S01]  /*27a0*/  FADD R52, R66, -R138 ;  /* 0x8000008a42347221 */ /* 0x000fe20000000000 */
[----:B------:R-:W-:-:S03]  /*27b0*/  FMUL R53, R53, 1.4426950216293334961 ;  /* 0x3fb8aa3b35357820 */ /* 0x000fc60000400000 */
[----:B------:R-:W-:Y:S01]  /*27c0*/  FMUL R56, R52, 1.4426950216293334961 ;  /* 0x3fb8aa3b34387820 */ /* 0x000fe20000400000 */
[--C-:B------:R-:W-:Y:S01]  /*27d0*/  FADD R52, R84, -R159.reuse ;  /* 0x8000009f54347221 */ /* 0x100fe20000000000 */
[----:B------:R0:W-:Y:S01]  /*27e0*/  MUFU.EX2 R89, R53 ;  /* 0x0000003500597308 */ /* 0x0001e20000000800 */
[----:B---3--:R-:W-:Y:S02]  /*27f0*/  FMNMX R164, R164, R155, !PT ;  /* 0x0000009ba4a47209 */ /* 0x008fe40007800000 */
[----:B0-----:R-:W-:Y:S01]  /*2800*/  FMUL R53, R52, 1.4426950216293334961 ;  /* 0x3fb8aa3b34357820 */ /* 0x001fe20000400000 */
[----:B------:R-:W-:-:S04]  /*2810*/  FADD R52, R85, -R159 ;  /* 0x8000009f55347221 */ /* 0x000fc80000000000 */
[----:B------:R0:W1:Y:S02]  /*2820*/  MUFU.EX2 R174, R54 ;  /* 0x0000003600ae7308 */ /* 0x0000640000000800 */
[----:B0-----:R-:W-:Y:S01]  /*2830*/  FMUL R54, R52, 1.4426950216293334961 ;  /* 0x3fb8aa3b34367820 */ /* 0x001fe20000400000 */
[----:B------:R-:W-:-:S05]  /*2840*/  FADD R52, R87, -R164 ;  /* 0x800000a457347221 */ /* 0x000fca0000000000 */
[----:B------:R0:W-:Y:S02]  /*2850*/  MUFU.EX2 R67, R55 ;  /* 0x0000003700437308 */ /* 0x0001e40000000800 */
[----:B0-----:R-:W-:Y:S01]  /*2860*/  FMUL R55, R52, 1.4426950216293334961 ;  /* 0x3fb8aa3b34377820 */ /* 0x001fe20000400000 */
[----:B------:R-:W-:-:S05]  /*2870*/  FADD R52, R86, -R164 ;  /* 0x800000a456347221 */ /* 0x000fca0000000000 */
[----:B------:R1:W0:Y:S01]  /*2880*/  MUFU.EX2 R176, R56 ;  /* 0x0000003800b07308 */ /* 0x0002220000000800 */
[----:B------:R-:W-:-:S07]  /*2890*/  FMUL R52, R52, 1.4426950216293334961 ;  /* 0x3fb8aa3b34347820 */ /* 0x000fce0000400000 */
[----:B------:R-:W-:Y:S08]  /*28a0*/  MUFU.EX2 R85, R53 ;  /* 0x0000003500557308 */ /* 0x000ff00000000800 */
[----:B------:R-:W2:Y:S08]  /*28b0*/  MUFU.EX2 R178, R54 ;  /* 0x0000003600b27308 */ /* 0x000eb00000000800 */
[----:B------:R-:W-:Y:S08]  /*28c0*/  MUFU.EX2 R87, R55 ;  /* 0x0000003700577308 */ /* 0x000ff00000000800 */
[----:B------:R-:W3:Y:S01]  /*28d0*/  MUFU.EX2 R180, R52 ;  /* 0x0000003400b47308 */ /* 0x000ee20000000800 */
[----:B-1----:R-:W-:Y:S01]  /*28e0*/  FADD R56, R89, R174 ;  /* 0x000000ae59387221 */ /* 0x002fe20000000000 */
[----:B0-----:R-:W-:Y:S01]  /*28f0*/  FADD R57, R67, R176 ;  /* 0x000000b043397221 */ /* 0x001fe20000000000 */
[----:B--2---:R-:W-:-:S03]  /*2900*/  FADD R53, R85, R178 ;  /* 0x000000b255357221 */ /* 0x004fc60000000000 */
[----:B------:R-:W0:Y:S04]  /*2910*/  SHFL.BFLY PT, R59, R56, 0x2, 0x1f ;  /* 0x0c401f00383b7f89 */ /* 0x000e2800000e0000 */
[----:B------:R-:W1:Y:S01]  /*2920*/  SHFL.BFLY PT, R54, R57, 0x2, 0x1f ;  /* 0x0c401f0039367f89 */ /* 0x000e6200000e0000 */
[----:B---3--:R-:W-:-:S03]  /*2930*/  FADD R58, R87, R180 ;  /* 0x000000b4573a7221 */ /* 0x008fc60000000000 */
[----:B------:R-:W2:Y:S04]  /*2940*/  SHFL.BFLY PT, R60, R53, 0x2, 0x1f ;  /* 0x0c401f00353c7f89 */ /* 0x000ea800000e0000 */
[----:B------:R-:W3:Y:S01]  /*2950*/  SHFL.BFLY PT, R61, R58, 0x2, 0x1f ;  /* 0x0c401f003a3d7f89 */ /* 0x000ee200000e0000 */
[----:B0-----:R-:W-:Y:S01]  /*2960*/  FADD R59, R56, R59 ;  /* 0x0000003b383b7221 */ /* 0x001fe20000000000 */
[----:B-1----:R-:W-:-:S04]  /*2970*/  FADD R54, R57, R54 ;  /* 0x0000003639367221 */ /* 0x002fc80000000000 */
[----:B------:R-:W0:Y:S01]  /*2980*/  SHFL.BFLY PT, R52, R59, 0x1, 0x1f ;  /* 0x0c201f003b347f89 */ /* 0x000e2200000e0000 */
[----:B--2---:R-:W-:-:S03]  /*2990*/  FADD R60, R53, R60 ;  /* 0x0000003c353c7221 */ /* 0x004fc60000000000 */
[----:B------:R-:W1:Y:S01]  /*29a0*/  SHFL.BFLY PT, R55, R54, 0x1, 0x1f ;  /* 0x0c201f0036377f89 */ /* 0x000e6200000e0000 */
[----:B---3--:R-:W-:-:S03]  /*29b0*/  FADD R62, R58, R61 ;  /* 0x0000003d3a3e7221 */ /* 0x008fc60000000000 */
[----:B------:R-:W2:Y:S04]  /*29c0*/  SHFL.BFLY PT, R61, R60, 0x1, 0x1f ;  /* 0x0c201f003c3d7f89 */ /* 0x000ea800000e0000 */
[----:B------:R-:W3:Y:S01]  /*29d0*/  SHFL.BFLY PT, R63, R62, 0x1, 0x1f ;  /* 0x0c201f003e3f7f89 */ /* 0x000ee200000e0000 */
[----:B0-----:R-:W-:Y:S01]  /*29e0*/  FADD R57, R59, R52 ;  /* 0x000000343b397221 */ /* 0x001fe20000000000 */
[----:B------:R-:W-:Y:S01]  /*29f0*/  BAR.SYNC.DEFER_BLOCKING 0x0 ;  /* 0x0000000000007b1d */ /* 0x000fe20000010000 */
[----:B-1----:R-:W-:Y:S01]  /*2a00*/  FADD R55, R54, R55 ;  /* 0x0000003736377221 */ /* 0x002fe20000000000 */
[----:B--2---:R-:W-:Y:S01]  /*2a10*/  FADD R65, R60, R61 ;  /* 0x0000003d3c417221 */ /* 0x004fe20000000000 */
[----:B---3--:R-:W-:-:S03]  /*2a20*/  FADD R91, R62, R63 ;  /* 0x0000003f3e5b7221 */ /* 0x008fc60000000000 */
[----:B------:R-:W-:Y:S04]  /*2a30*/  @P0 STS [R134+0x2000], R57 ;  /* 0x0020003986000388 */ /* 0x000fe80000000800 */
[----:B------:R-:W-:Y:S04]  /*2a40*/  @P0 STS [R132+0x2000], R55 ;  /* 0x0020003784000388 */ /* 0x000fe80000000800 */
[----:B------:R-:W-:Y:S04]  /*2a50*/  @P0 STS [R130+0x2000], R65 ;  /* 0x0020004182000388 */ /* 0x000fe80000000800 */
[----:B------:R-:W-:Y:S01]  /*2a60*/  @P0 STS [R128+0x2000], R91 ;  /* 0x0020005b80000388 */ /* 0x000fe20000000800 */
[----:B------:R-:W-:Y:S06]  /*2a70*/  BAR.SYNC.DEFER_BLOCKING 0x0 ;  /* 0x0000000000007b1d */ /* 0x000fec0000010000 */
[----:B------:R-:W0:Y:S04]  /*2a80*/  @!P6 LDS R120, [R127+0x2000] ;  /* 0x002000007f78e984 */ /* 0x000e280000000800 */
[----:B0-----:R-:W0:Y:S02]  /*2a90*/  SHFL.BFLY PT, R53, R120, 0x2, 0x1f ;  /* 0x0c401f0078357f89 */ /* 0x001e2400000e0000 */
[----:B0-----:R-:W-:-:S05]  /*2aa0*/  FADD R53, R120, R53 ;  /* 0x0000003578357221 */ /* 0x001fca0000000000 */
[----:B------:R-:W0:Y:S01]  /*2ab0*/  SHFL.BFLY PT, R52, R53, 0x1, 0x1f ;  /* 0x0c201f0035347f89 */ /* 0x000e2200000e0000 */
[----:B------:R-:W-:Y:S02]  /*2ac0*/  USHF.R.S32.HI UR12, URZ, 0x1f, UR5 ;  /* 0x0000001fff0c7899 */ /* 0x000fe40008011405 */
[----:B------:R-:W-:-:S04]  /*2ad0*/  IADD3 R60, P1, PT, R33, UR5, RZ ;  /* 0x00000005213c7c10 */ /* 0x000fc8000ff3e0ff */
[----:B------:R-:W-:Y:S01]  /*2ae0*/  IADD3.X R61, PT, PT, R36, UR12, RZ, P1, !PT ;  /* 0x0000000c243d7c10 */ /* 0x000fe20008ffe4ff */
[----:B0-----:R-:W-:-:S05]  /*2af0*/  FADD R56, R53, R52 ;  /* 0x0000003435387221 */ /* 0x001fca0000000000 */
[----:B------:R0:W-:Y:S01]  /*2b00*/  @P0 STS [R127+0x2000], R56 ;  /* 0x002000387f000388 */ /* 0x0001e20000000800 */
[----:B------:R-:W-:Y:S01]  /*2b10*/  BAR.SYNC.DEFER_BLOCKING 0x0 ;  /* 0x0000000000007b1d */ /* 0x000fe20000010000 */
[----:B------:R-:W-:Y:S02]  /*2b20*/  IADD3 R64, P1, PT, R35, UR5, RZ ;  /* 0x0000000523407c10 */ /* 0x000fe4000ff3e0ff */
[----:B------:R-:W-:Y:S02]  /*2b30*/  IADD3 R62, P2, PT, R34, UR5, RZ ;  /* 0x00000005223e7c10 */ /* 0x000fe4000ff5e0ff */
[----:B------:R-:W-:Y:S02]  /*2b40*/  IADD3.X R65, PT, PT, R38, UR12, RZ, P1, !PT ;  /* 0x0000000c26417c10 */ /* 0x000fe40008ffe4ff */
[----:B------:R-:W-:Y:S02]  /*2b50*/  IADD3 R52, P1, PT, R40, UR5, RZ ;  /* 0x0000000528347c10 */ /* 0x000fe4000ff3e0ff */
[----:B------:R-:W-:-:S02]  /*2b60*/  IADD3.X R63, PT, PT, R37, UR12, RZ, P2, !PT ;  /* 0x0000000c253f7c10 */ /* 0x000fc400097fe4ff */
[----:B------:R-:W-:Y:S02]  /*2b70*/  IADD3.X R53, PT, PT, R43, UR12, RZ, P1, !PT ;  /* 0x0000000c2b357c10 */ /* 0x000fe40008ffe4ff */
[----:B------:R-:W-:Y:S02]  /*2b80*/  IADD3 R54, P2, PT, R39, UR5, RZ ;  /* 0x0000000527367c10 */ /* 0x000fe4000ff5e0ff */
[----:B------:R-:W-:Y:S02]  /*2b90*/  IADD3 R58, P1, PT, R45, UR5, RZ ;  /* 0x000000052d3a7c10 */ /* 0x000fe4000ff3e0ff */
[----:B------:R-:W-:Y:S02]  /*2ba0*/  IADD3.X R55, PT, PT, R42, UR12, RZ, P2, !PT ;  /* 0x0000000c2a377c10 */ /* 0x000fe400097fe4ff */
[----:B------:R-:W-:Y:S02]  /*2bb0*/  IADD3.X R59, PT, PT, R48, UR12, RZ, P1, !PT ;  /* 0x0000000c303b7c10 */ /* 0x000fe40008ffe4ff */
[----:B0-----:R-:W-:Y:S01]  /*2bc0*/  IADD3 R56, P2, PT, R41, UR5, RZ ;  /* 0x0000000529387c10 */ /* 0x001fe2000ff5e0ff */
[----:B------:R0:W2:Y:S03]  /*2bd0*/  LDG.E.U8 R84, desc[UR10][R62.64] ;  /* 0x0000000a3e547981 */ /* 0x0000a6000c1e1100 */
[----:B------:R-:W-:Y:S01]  /*2be0*/  IADD3.X R57, PT, PT, R44, UR12, RZ, P2, !PT ;  /* 0x0000000c2c397c10 */ /* 0x000fe200097fe4ff */
[----:B------:R1:W3:Y:S04]  /*2bf0*/  LDG.E.U8 R66, desc[UR10][R60.64] ;  /* 0x0000000a3c427981 */ /* 0x0002e8000c1e1100 */
[----:B------:R4:W5:Y:S01]  /*2c00*/  LDG.E.U8 R88, desc[UR10][R54.64] ;  /* 0x0000000a36587981 */ /* 0x000962000c1e1100 */
[----:B0-----:R-:W-:-:S03]  /*2c10*/  IADD3 R62, P1, PT, R47, UR5, RZ ;  /* 0x000000052f3e7c10 */ /* 0x001fc6000ff3e0ff */
[----:B------:R0:W5:Y:S01]  /*2c20*/  LDG.E.U8 R86, desc[UR10][R64.64] ;  /* 0x0000000a40567981 */ /* 0x000162000c1e1100 */
[----:B------:R-:W-:Y:S02]  /*2c30*/  IADD3.X R63, PT, PT, R50, UR12, RZ, P1, !PT ;  /* 0x0000000c323f7c10 */ /* 0x000fe40008ffe4ff */
[----:B-1----:R-:W-:Y:S01]  /*2c40*/  IADD3 R60, P2, PT, R46, UR5, RZ ;  /* 0x000000052e3c7c10 */ /* 0x002fe2000ff5e0ff */
[----:B------:R1:W5:Y:S01]  /*2c50*/  LDG.E.U8 R90, desc[UR10][R52.64] ;  /* 0x0000000a345a7981 */ /* 0x000362000c1e1100 */
[----:B----4-:R-:W-:Y:S02]  /*2c60*/  IADD3 R54, P1, PT, R106, UR5, RZ ;  /* 0x000000056a367c10 */ /* 0x010fe4000ff3e0ff */
[----:B------:R-:W-:Y:S01]  /*2c70*/  IADD3.X R61, PT, PT, R49, UR12, RZ, P2, !PT ;  /* 0x0000000c313d7c10 */ /* 0x000fe200097fe4ff */
[----:B------:R4:W5:Y:S01]  /*2c80*/  LDG.E.U8 R94, desc[UR10][R58.64] ;  /* 0x0000000a3a5e7981 */ /* 0x000962000c1e1100 */
[----:B------:R-:W-:Y:S02]  /*2c90*/  IADD3.X R55, PT, PT, R105, UR12, RZ, P1, !PT ;  /* 0x0000000c69377c10 */ /* 0x000fe40008ffe4ff */
[----:B0-----:R-:W-:Y:S01]  /*2ca0*/  IADD3 R64, P2, PT, R51, UR5, RZ ;  /* 0x0000000533407c10 */ /* 0x001fe2000ff5e0ff */
[----:B------:R0:W5:Y:S01]  /*2cb0*/  LDG.E.U8 R92, desc[UR10][R56.64] ;  /* 0x0000000a385c7981 */ /* 0x000162000c1e1100 */
[----:B-1----:R-:W-:-:S02]  /*2cc0*/  IADD3 R52, P1, PT, R108, UR5, RZ ;  /* 0x000000056c347c10 */ /* 0x002fc4000ff3e0ff */
[----:B------:R-:W-:Y:S01]  /*2cd0*/  IADD3.X R65, PT, PT, R104, UR12, RZ, P2, !PT ;  /* 0x0000000c68417c10 */ /* 0x000fe200097fe4ff */
[----:B------:R-:W5:Y:S01]  /*2ce0*/  LDG.E.U8 R102, desc[UR10][R54.64] ;  /* 0x0000000a36667981 */ /* 0x000f62000c1e1100 */
[----:B------:R-:W-:Y:S02]  /*2cf0*/  IADD3.X R53, PT, PT, R107, UR12, RZ, P1, !PT ;  /* 0x0000000c6b357c10 */ /* 0x000fe40008ffe4ff */
[----:B----4-:R-:W-:Y:S01]  /*2d00*/  IADD3 R58, P1, PT, R112, UR5, RZ ;  /* 0x00000005703a7c10 */ /* 0x010fe2000ff3e0ff */
[----:B------:R1:W4:Y:S03]  /*2d10*/  LDG.E.U8 R100, desc[UR10][R64.64] ;  /* 0x0000000a40647981 */ /* 0x000326000c1e1100 */
[----:B------:R-:W-:Y:S01]  /*2d20*/  IADD3.X R59, PT, PT, R111, UR12, RZ, P1, !PT ;  /* 0x0000000c6f3b7c10 */ /* 0x000fe20008ffe4ff */
[----:B------:R1:W4:Y:S01]  /*2d30*/  LDG.E.U8 R96, desc[UR10][R60.64] ;  /* 0x0000000a3c607981 */ /* 0x000322000c1e1100 */
[----:B0-----:R-:W-:-:S03]  /*2d40*/  IADD3 R56, P2, PT, R110, UR5, RZ ;  /* 0x000000056e387c10 */ /* 0x001fc6000ff5e0ff */
[----:B------:R0:W4:Y:S01]  /*2d50*/  LDG.E.U8 R98, desc[UR10][R62.64] ;  /* 0x0000000a3e627981 */ /* 0x000122000c1e1100 */
[----:B-1----:R-:W-:-:S03]  /*2d60*/  IADD3 R64, P1, PT, R114, UR5, RZ ;  /* 0x0000000572407c10 */ /* 0x002fc6000ff3e0ff */
[----:B------:R1:W4:Y:S01]  /*2d70*/  LDG.E.U8 R52, desc[UR10][R52.64] ;  /* 0x0000000a34347981 */ /* 0x000322000c1e1100 */
[----:B------:R-:W-:Y:S02]  /*2d80*/  IADD3.X R65, PT, PT, R113, UR12, RZ, P1, !PT ;  /* 0x0000000c71417c10 */ /* 0x000fe40008ffe4ff */
[----:B------:R-:W-:Y:S01]  /*2d90*/  IADD3 R54, P1, PT, R116, UR5, RZ ;  /* 0x0000000574367c10 */ /* 0x000fe2000ff3e0ff */
[----:B------:R-:W4:Y:S01]  /*2da0*/  LDG.E.U8 R168, desc[UR10][R58.64] ;  /* 0x0000000a3aa87981 */ /* 0x000f22000c1e1100 */
[----:B------:R-:W-:Y:S02]  /*2db0*/  IADD3.X R57, PT, PT, R109, UR12, RZ, P2, !PT ;  /* 0x0000000c6d397c10 */ /* 0x000fe400097fe4ff */
[----:B------:R-:W-:Y:S01]  /*2dc0*/  IADD3.X R55, PT, PT, R115, UR12, RZ, P1, !PT ;  /* 0x0000000c73377c10 */ /* 0x000fe20008ffe4ff */
[----:B------:R-:W4:Y:S04]  /*2dd0*/  LDG.E.U8 R170, desc[UR10][R64.64] ;  /* 0x0000000a40aa7981 */ /* 0x000f28000c1e1100 */
[----:B------:R0:W4:Y:S04]  /*2de0*/  LDG.E.U8 R166, desc[UR10][R56.64] ;  /* 0x0000000a38a67981 */ /* 0x000128000c1e1100 */
[----:B------:R-:W4:Y:S04]  /*2df0*/  LDG.E.U8 R172, desc[UR10][R54.64] ;  /* 0x0000000a36ac7981 */ /* 0x000f28000c1e1100 */
[----:B------:R-:W-:Y:S04]  /*2e00*/  LDS R60, [R135+0x2000] ;  /* 0x00200000873c7984 */ /* 0x000fe80000000800 */
[----:B------:R-:W-:Y:S04]  /*2e10*/  LDS R61, [R133+0x2000] ;  /* 0x00200000853d7984 */ /* 0x000fe80000000800 */
[----:B0-----:R-:W-:Y:S04]  /*2e20*/  LDS R62, [R131+0x2000] ;  /* 0x00200000833e7984 */ /* 0x001fe80000000800 */
[----:B------:R-:W-:Y:S01]  /*2e30*/  LDS R63, [R129+0x2000] ;  /* 0x00200000813f7984 */ /* 0x000fe20000000800 */
[----:B------:R-:W-:Y:S01]  /*2e40*/  BAR.SYNC.DEFER_BLOCKING 0x0 ;  /* 0x0000000000007b1d */ /* 0x000fe20000010000 */
[----:B-1----:R-:W-:-:S04]  /*2e50*/  F2FP.SATFINITE.E4M3.F32.PACK_AB_MERGE_C R53, R174, R89, RZ ;  /* 0x00000059ae35723e */ /* 0x002fc800048070ff */
[----:B------:R-:W-:Y:S02]  /*2e60*/  F2FP.F16.E4M3.UNPACK_B R56, R53 ;  /* 0x00000035ff38723e */ /* 0x000fe400020006ff */
[----:B------:R-:W-:Y:S02]  /*2e70*/  F2FP.SATFINITE.E4M3.F32.PACK_AB_MERGE_C R57, R176, R67, RZ ;  /* 0x00000043b039723e */ /* 0x000fe400048070ff */
[----:B------:R-:W-:Y:S02]  /*2e80*/  F2FP.SATFINITE.E4M3.F32.PACK_AB_MERGE_C R67, R178, R85, RZ ;  /* 0x00000055b243723e */ /* 0x000fe400048070ff */
[----:B------:R-:W-:Y:S02]  /*2e90*/  F2FP.SATFINITE.E4M3.F32.PACK_AB_MERGE_C R85, R180, R87, RZ ;  /* 0x00000057b455723e */ /* 0x000fe400048070ff */
[----:B------:R-:W-:Y:S02]  /*2ea0*/  F2FP.F16.E4M3.UNPACK_B R57, R57 ;  /* 0x00000039ff39723e */ /* 0x000fe400020006ff */
[----:B------:R-:W-:-:S02]  /*2eb0*/  F2FP.F16.E4M3.UNPACK_B R58, R67 ;  /* 0x00000043ff3a723e */ /* 0x000fc400020006ff */
[----:B------:R-:W-:Y:S01]  /*2ec0*/  F2FP.F16.E4M3.UNPACK_B R59, R85 ;  /* 0x00000055ff3b723e */ /* 0x000fe200020006ff */
[----:B------:R-:W-:Y:S01]  /*2ed0*/  FADD R64, -R139, R158 ;  /* 0x0000009e8b407221 */ /* 0x000fe20000000100 */
[----:B------:R-:W-:-:S03]  /*2ee0*/  FADD R65, -R138, R157 ;  /* 0x0000009d8a417221 */ /* 0x000fc60000000100 */
[----:B------:R-:W-:Y:S01]  /*2ef0*/  FMUL R64, R64, 1.4426950216293334961 ;  /* 0x3fb8aa3b40407820 */ /* 0x000fe20000400000 */
[----:B------:R-:W-:-:S05]  /*2f00*/  FMUL R65, R65, 1.4426950216293334961 ;  /* 0x3fb8aa3b41417820 */ /* 0x000fca0000400000 */
[----:B------:R-:W0:Y:S08]  /*2f10*/  MUFU.EX2 R64, R64 ;  /* 0x0000004000407308 */ /* 0x000e300000000800 */
[----:B------:R-:W1:Y:S01]  /*2f20*/  MUFU.EX2 R65, R65 ;  /* 0x0000004100417308 */ /* 0x000e620000000800 */
[C---:B0-----:R-:W-:Y:S01]  /*2f30*/  FMUL R76, R64.reuse, R76 ;  /* 0x0000004c404c7220 */ /* 0x041fe20000400000 */
[C---:B------:R-:W-:Y:S01]  /*2f40*/  FMUL R77, R64.reuse, R77 ;  /* 0x0000004d404d7220 */ /* 0x040fe20000400000 */
[C---:B-1----:R-:W-:Y:S01]  /*2f50*/  FMUL R78, R65.reuse, R78 ;  /* 0x0000004e414e7220 */ /* 0x042fe20000400000 */
[C---:B------:R-:W-:Y:S01]  /*2f60*/  FMUL R79, R65.reuse, R79 ;  /* 0x0000004f414f7220 */ /* 0x040fe20000400000 */
[C---:B------:R-:W-:Y:S01]  /*2f70*/  FMUL R72, R64.reuse, R72 ;  /* 0x0000004840487220 */ /* 0x040fe20000400000 */
[----:B------:R-:W-:Y:S01]  /*2f80*/  FMUL R73, R64, R73 ;  /* 0x0000004940497220 */ /* 0x000fe20000400000 */
[C---:B------:R-:W-:Y:S01]  /*2f90*/  FMUL R74, R65.reuse, R74 ;  /* 0x0000004a414a7220 */ /* 0x040fe20000400000 */
[----:B------:R-:W-:Y:S01]  /*2fa0*/  FMUL R75, R65, R75 ;  /* 0x0000004b414b7220 */ /* 0x000fe20000400000 */
[----:B--2---:R-:W-:Y:S04]  /*2fb0*/  STS.U8 [R145+UR8+0x2100], R84 ;  /* 0x0021005491007988 */ /* 0x004fe80008000008 */
[----:B---3--:R0:W-:Y:S04]  /*2fc0*/  STS.U8 [R145+UR8+0x2000], R66 ;  /* 0x0020004291007988 */ /* 0x0081e80008000008 */
[----:B-----5:R-:W-:Y:S04]  /*2fd0*/  STS.U8 [R145+UR8+0x2300], R88 ;  /* 0x0023005891007988 */ /* 0x020fe80008000008 */
[----:B------:R-:W-:Y:S04]  /*2fe0*/  STS.U8 [R145+UR8+0x2200], R86 ;  /* 0x0022005691007988 */ /* 0x000fe80008000008 */
[----:B------:R-:W-:Y:S04]  /*2ff0*/  STS.U8 [R145+UR8+0x2400], R90 ;  /* 0x0024005a91007988 */ /* 0x000fe80008000008 */
[----:B------:R-:W-:Y:S04]  /*3000*/  STS.U8 [R145+UR8+0x2600], R94 ;  /* 0x0026005e91007988 */ /* 0x000fe80008000008 */
[----:B------:R-:W-:Y:S04]  /*3010*/  STS.U8 [R145+UR8+0x2500], R92 ;  /* 0x0025005c91007988 */ /* 0x000fe80008000008 */
[----:B------:R-:W-:Y:S04]  /*3020*/  STS.U8 [R145+UR8+0x2a00], R102 ;  /* 0x002a006691007988 */ /* 0x000fe80008000008 */
[----:B----4-:R-:W-:Y:S04]  /*3030*/  STS.U8 [R145+UR8+0x2900], R100 ;  /* 0x0029006491007988 */ /* 0x010fe80008000008 */
        /* <DEDUP_REMOVED lines=8> */
[----:B------:R-:W1:Y:S02]  /*30c0*/  LDSM.16.M88.4 R52, [R126+0x2000] ;  /* 0x002000007e34783b */ /* 0x000e640000000200 */
[----:B------:R-:W-:Y:S06]  /*30d0*/  BAR.SYNC.DEFER_BLOCKING 0x0 ;  /* 0x0000000000007b1d */ /* 0x000fec0000010000 */
[----:B------:R2:W-:Y:S02]  /*30e0*/  STSM.16.M88.4 [R125+0x2000], R56 ;  /* 0x002000387d007844 */ /* 0x0005e40000000200 */
[----:B------:R-:W-:Y:S01]  /*30f0*/  BAR.SYNC.DEFER_BLOCKING 0x0 ;  /* 0x0000000000007b1d */ /* 0x000fe20000010000 */
[----:B0-----:R-:W-:-:S05]  /*3100*/  FADD R66, -R159, R156 ;  /* 0x0000009c9f427221 */ /* 0x001fca0000000100 */
[----:B------:R-:W0:Y:S04]  /*3110*/  LDS.64 R94, [R124+UR8+0x2000] ;  /* 0x002000087c5e7984 */ /* 0x000e280008000a00 */
[----:B------:R-:W3:Y:S04]  /*3120*/  LDS.64 R98, [R124+UR8+0x2200] ;  /* 0x002200087c627984 */ /* 0x000ee80008000a00 */
[----:B------:R-:W4:Y:S04]  /*3130*/  LDS.64 R92, [R123+UR8+0x2000] ;  /* 0x002000087b5c7984 */ /* 0x000f280008000a00 */
[----:B------:R-:W5:Y:S04]  /*3140*/  LDS.64 R96, [R123+UR8+0x2200] ;  /* 0x002200087b607984 */ /* 0x000f680008000a00 */
[----:B------:R-:W5:Y:S04]  /*3150*/  LDS.64 R86, [R124+UR8+0x2400] ;  /* 0x002400087c567984 */ /* 0x000f680008000a00 */
[----:B------:R-:W5:Y:S04]  /*3160*/  LDS.64 R90, [R124+UR8+0x2600] ;  /* 0x002600087c5a7984 */ /* 0x000f680008000a00 */
[----:B------:R-:W5:Y:S04]  /*3170*/  LDS.64 R84, [R123+UR8+0x2400] ;  /* 0x002400087b547984 */ /* 0x000f680008000a00 */
[----:B------:R-:W5:Y:S01]  /*3180*/  LDS.64 R88, [R123+UR8+0x2600] ;  /* 0x002600087b587984 */ /* 0x000f620008000a00 */
[----:B--2---:R-:W-:Y:S01]  /*3190*/  FADD R56, -R164, R155 ;  /* 0x0000009ba4387221 */ /* 0x004fe20000000100 */
[----:B------:R-:W-:-:S03]  /*31a0*/  FMUL R66, R66, 1.4426950216293334961 ;  /* 0x3fb8aa3b42427820 */ /* 0x000fc60000400000 */
[----:B------:R-:W-:-:S03]  /*31b0*/  FMUL R67, R56, 1.4426950216293334961 ;  /* 0x3fb8aa3b38437820 */ /* 0x000fc60000400000 */
[----:B------:R-:W2:Y:S08]  /*31c0*/  MUFU.EX2 R66, R66 ;  /* 0x0000004200427308 */ /* 0x000eb00000000800 */
[----:B------:R-:W5:Y:S01]  /*31d0*/  MUFU.EX2 R67, R67 ;  /* 0x0000004300437308 */ /* 0x000f620000000800 */
[----:B-1----:R-:W-:Y:S01]  /*31e0*/  F2FP.F16.E4M3.UNPACK_B R100, R52 ;  /* 0x00000034ff64723e */ /* 0x002fe200020006ff */
[----:B0-----:R-:W-:Y:S01]  /*31f0*/  IMAD.MOV.U32 R56, RZ, RZ, R94 ;  /* 0x000000ffff387224 */ /* 0x001fe200078e005e */
[----:B------:R-:W-:Y:S01]  /*3200*/  F2FP.F16.E4M3.UNPACK_B R101, R53 ;  /* 0x00000035ff65723e */ /* 0x000fe200020006ff */
[----:B---3--:R-:W-:-:S02]  /*3210*/  IMAD.MOV.U32 R57, RZ, RZ, R98 ;  /* 0x000000ffff397224 */ /* 0x008fc400078e0062 */
[----:B----4-:R-:W-:Y:S02]  /*3220*/  IMAD.MOV.U32 R58, RZ, RZ, R92 ;  /* 0x000000ffff3a7224 */ /* 0x010fe400078e005c */
[----:B-----5:R-:W-:Y:S02]  /*3230*/  IMAD.MOV.U32 R59, RZ, RZ, R96 ;  /* 0x000000ffff3b7224 */ /* 0x020fe400078e0060 */
[C---:B--2---:R-:W-:Y:S01]  /*3240*/  FMUL R80, R66.reuse, R80 ;  /* 0x0000005042507220 */ /* 0x044fe20000400000 */
[----:B------:R-:W-:-:S04]  /*3250*/  FMUL R81, R66, R81 ;  /* 0x0000005142517220 */ /* 0x000fc80000400000 */
[----:B------:R-:W-:Y:S01]  /*3260*/  HMMA.16816.F32 R76, R56, R100, R76 ;  /* 0x00000064384c723c */ /* 0x000fe2000000184c */
[----:B------:R-:W-:Y:S02]  /*3270*/  IMAD.MOV.U32 R56, RZ, RZ, R86 ;  /* 0x000000ffff387224 */ /* 0x000fe400078e0056 */
[C---:B------:R-:W-:Y:S01]  /*3280*/  FMUL R82, R67.reuse, R82 ;  /* 0x0000005243527220 */ /* 0x040fe20000400000 */
[----:B------:R-:W-:Y:S01]  /*3290*/  FMUL R83, R67, R83 ;  /* 0x0000005343537220 */ /* 0x000fe20000400000 */
[----:B------:R-:W-:Y:S02]  /*32a0*/  IMAD.MOV.U32 R57, RZ, RZ, R90 ;  /* 0x000000ffff397224 */ /* 0x000fe400078e005a */
[----:B------:R-:W-:Y:S02]  /*32b0*/  IMAD.MOV.U32 R58, RZ, RZ, R84 ;  /* 0x000000ffff3a7224 */ /* 0x000fe400078e0054 */
[----:B------:R-:W-:-:S07]  /*32c0*/  IMAD.MOV.U32 R59, RZ, RZ, R88 ;  /* 0x000000ffff3b7224 */ /* 0x000fce00078e0058 */
[----:B------:R-:W-:Y:S01]  /*32d0*/  HMMA.16816.F32 R80, R56, R100, R80 ;  /* 0x000000643850723c */ /* 0x000fe20000001850 */
[----:B------:R-:W-:Y:S01]  /*32e0*/  IMAD.MOV.U32 R56, RZ, RZ, R94 ;  /* 0x000000ffff387224 */ /* 0x000fe200078e005e */
[----:B------:R-:W-:Y:S01]  /*32f0*/  F2FP.F16.E4M3.UNPACK_B R100, R54 ;  /* 0x00000036ff64723e */ /* 0x000fe200020006ff */
[----:B------:R-:W-:Y:S01]  /*3300*/  IMAD.MOV.U32 R57, RZ, RZ, R98 ;  /* 0x000000ffff397224 */ /* 0x000fe200078e0062 */
[----:B------:R-:W-:Y:S01]  /*3310*/  F2FP.F16.E4M3.UNPACK_B R101, R55 ;  /* 0x00000037ff65723e */ /* 0x000fe200020006ff */
[----:B------:R-:W-:Y:S02]  /*3320*/  IMAD.MOV.U32 R58, RZ, RZ, R92 ;  /* 0x000000ffff3a7224 */ /* 0x000fe400078e005c */
[----:B------:R-:W-:Y:S01]  /*3330*/  IMAD.MOV.U32 R59, RZ, RZ, R96 ;  /* 0x000000ffff3b7224 */ /* 0x000fe200078e0060 */
[----:B------:R-:W-:Y:S02]  /*3340*/  F2FP.F16.E4M3.UNPACK_B R102, R52.H1 ;  /* 0x00000034ff66723e */ /* 0x000fe400030006ff */
[----:B------:R-:W-:-:S04]  /*3350*/  F2FP.F16.E4M3.UNPACK_B R103, R53.H1 ;  /* 0x00000035ff67723e */ /* 0x000fc800030006ff */
[----:B------:R-:W-:Y:S01]  /*3360*/  HMMA.16816.F32 R72, R56, R100, R72 ;  /* 0x000000643848723c */ /* 0x000fe20000001848 */
[----:B------:R-:W-:Y:S02]  /*3370*/  IMAD.MOV.U32 R56, RZ, RZ, R95 ;  /* 0x000000ffff387224 */ /* 0x000fe400078e005f */
[----:B------:R-:W-:Y:S02]  /*3380*/  IMAD.MOV.U32 R57, RZ, RZ, R99 ;  /* 0x000000ffff397224 */ /* 0x000fe400078e0063 */
[----:B------:R-:W-:Y:S02]  /*3390*/  IMAD.MOV.U32 R58, RZ, RZ, R93 ;  /* 0x000000ffff3a7224 */ /* 0x000fe400078e005d */
[----:B------:R-:W-:Y:S02]  /*33a0*/  IMAD.MOV.U32 R59, RZ, RZ, R97 ;  /* 0x000000ffff3b7224 */ /* 0x000fe400078e0061 */
[----:B------:R-:W-:Y:S02]  /*33b0*/  IMAD.MOV.U32 R52, RZ, RZ, R95 ;  /* 0x000000ffff347224 */ /* 0x000fe400078e005f */
[----:B------:R-:W-:-:S03]  /*33c0*/  IMAD.MOV.U32 R53, RZ, RZ, R99 ;  /* 0x000000ffff357224 */ /* 0x000fc600078e0063 */
[----:B------:R-:W-:Y:S01]  /*33d0*/  HMMA.16816.F32 R76, R56, R102, R76 ;  /* 0x00000066384c723c */ /* 0x000fe2000000184c */
[----:B------:R-:W-:Y:S01]  /*33e0*/  F2FP.F16.E4M3.UNPACK_B R56, R54.H1 ;  /* 0x00000036ff38723e */ /* 0x000fe200030006ff */
[----:B------:R-:W-:Y:S01]  /*33f0*/  IMAD.MOV.U32 R54, RZ, RZ, R93 ;  /* 0x000000ffff367224 */ /* 0x000fe200078e005d */
[----:B------:R-:W-:Y:S01]  /*3400*/  F2FP.F16.E4M3.UNPACK_B R57, R55.H1 ;  /* 0x00000037ff39723e */ /* 0x000fe200030006ff */
[----:B------:R-:W-:Y:S02]  /*3410*/  IMAD.MOV.U32 R55, RZ, RZ, R97 ;  /* 0x000000ffff377224 */ /* 0x000fe400078e0061 */
[C---:B------:R-:W-:Y:S01]  /*3420*/  FMUL R68, R66.reuse, R68 ;  /* 0x0000004442447220 */ /* 0x040fe20000400000 */
[----:B------:R-:W-:Y:S01]  /*3430*/  FMUL R69, R66, R69 ;  /* 0x0000004542457220 */ /* 0x000fe20000400000 */
[C---:B------:R-:W-:Y:S01]  /*3440*/  FMUL R70, R67.reuse, R70 ;  /* 0x0000004643467220 */ /* 0x040fe20000400000 */
[----:B------:R-:W-:Y:S02]  /*3450*/  FMUL R71, R67, R71 ;  /* 0x0000004743477220 */ /* 0x000fe40000400000 */
[----:B------:R-:W-:Y:S01]  /*3460*/  HMMA.16816.F32 R72, R52, R56, R72 ;  /* 0x000000383448723c */ /* 0x000fe20000001848 */
[----:B------:R-:W-:-:S02]  /*3470*/  IMAD.MOV.U32 R52, RZ, RZ, R86 ;  /* 0x000000ffff347224 */ /* 0x000fc400078e0056 */
[----:B------:R-:W-:Y:S02]  /*3480*/  IMAD.MOV.U32 R53, RZ, RZ, R90 ;  /* 0x000000ffff357224 */ /* 0x000fe400078e005a */
[----:B------:R-:W-:Y:S02]  /*3490*/  IMAD.MOV.U32 R54, RZ, RZ, R84 ;  /* 0x000000ffff367224 */ /* 0x000fe400078e0054 */
[----:B------:R-:W-:-:S07]  /*34a0*/  IMAD.MOV.U32 R55, RZ, RZ, R88 ;  /* 0x000000ffff377224 */ /* 0x000fce00078e0058 */
[----:B------:R-:W-:Y:S01]  /*34b0*/  HMMA.16816.F32 R68, R52, R100, R68 ;  /* 0x000000643444723c */ /* 0x000fe20000001844 */
[----:B------:R-:W-:Y:S01]  /*34c0*/  UIADD3 UR6, UP0, UPT, UR6, 0x20, URZ ;  /* 0x0000002006067890 */ /* 0x000fe2000ff1e0ff */
[----:B------:R-:W-:Y:S02]  /*34d0*/  IMAD.MOV.U32 R52, RZ, RZ, R87 ;  /* 0x000000ffff347224 */ /* 0x000fe400078e0057 */
[----:B------:R-:W-:Y:S02]  /*34e0*/  IMAD.MOV.U32 R53, RZ, RZ, R91 ;  /* 0x000000ffff357224 */ /* 0x000fe400078e005b */
[----:B------:R-:W-:Y:S02]  /*34f0*/  IMAD.MOV.U32 R54, RZ, RZ, R85 ;  /* 0x000000ffff367224 */ /* 0x000fe400078e0055 */
[----:B------:R-:W-:Y:S01]  /*3500*/  IMAD.MOV.U32 R55, RZ, RZ, R89 ;  /* 0x000000ffff377224 */ /* 0x000fe200078e0059 */
[----:B------:R-:W-:Y:S01]  /*3510*/  UIADD3.X UR7, UPT, UPT, URZ, UR7, URZ, UP0, !UPT ;  /* 0x00000007ff077290 */ /* 0x000fe200087fe4ff */
[----:B------:R-:W-:-:S05]  /*3520*/  ISETP.LE.U32.AND P1, PT, R151, UR6, PT ;  /* 0x0000000697007c0c */ /* 0x000fca000bf23070 */
[C---:B------:R-:W-:Y:S08]  /*3530*/  HMMA.16816.F32 R80, R52.reuse, R102, R80 ;  /* 0x000000663450723c */ /* 0x040ff00000001850 */
[----:B------:R-:W-:Y:S01]  /*3540*/  HMMA.16816.F32 R68, R52, R56, R68 ;  /* 0x000000383444723c */ /* 0x000fe20000001844 */
[----:B------:R-:W-:-:S05]  /*3550*/  IMAD.U32 R52, RZ, RZ, UR7 ;  /* 0x00000007ff347e24 */ /* 0x000fca000f8e00ff */
[----:B------:R-:W-:Y:S01]  /*3560*/  ISETP.GE.U32.AND.EX P1, PT, R52, RZ, PT, P1 ;  /* 0x000000ff3400720c */ /* 0x000fe20003f26110 */
[----:B------:R-:W-:Y:S02]  /*3570*/  ULEA UR5, UR14, UR5, 0x5 ;  /* 0x000000050e057291 */ /* 0x000fe4000f8e28ff */
[----:B------:R-:W-:Y:S01]  /*3580*/  ULEA UR4, UR15, UR4, 0x5 ;  /* 0x000000040f047291 */ /* 0x000fe2000f8e28ff */
[----:B------:R-:W-:Y:S02]  /*3590*/  FFMA2 R162, R162.F32x2.HI_LO, R64.F32x2.HI_LO, R60.F32x2.HI_LO ;  /* 0x00000040a2a27249 */ /* 0x000fe4000000003c */
[----:B------:R-:W-:Y:S02]  /*35a0*/  IMAD.MOV.U32 R158, RZ, RZ, R139 ;  /* 0x000000ffff9e7224 */ /* 0x000fe400078e008b */
[----:B------:R-:W-:Y:S02]  /*35b0*/  FFMA2 R160, R160.F32x2.HI_LO, R66.F32x2.HI_LO, R62.F32x2.HI_LO ;  /* 0x00000042a0a07249 */ /* 0x000fe4000000003e */
[----:B------:R-:W-:-:S02]  /*35c0*/  IMAD.MOV.U32 R157, RZ, RZ, R138 ;  /* 0x000000ffff9d7224 */ /* 0x000fc400078e008a */
[----:B------:R-:W-:Y:S02]  /*35d0*/  IMAD.MOV.U32 R156, RZ, RZ, R159 ;  /* 0x000000ffff9c7224 */ /* 0x000fe400078e009f */
[----:B------:R-:W-:Y:S01]  /*35e0*/  IMAD.MOV.U32 R155, RZ, RZ, R164 ;  /* 0x000000ffff9b7224 */ /* 0x000fe200078e00a4 */
[----:B------:R-:W-:Y:S06]  /*35f0*/  @!P1 BRA `(.L_x_1) ;  /* 0xffffffe000589947 */ /* 0x000fec000383ffff */
.L_x_0:
[C---:B------:R-:W-:Y:S01]  /*3600*/  FSETP.GT.AND P3, PT, |R163|.reuse, 8.50705917302346158658e+37, PT ;  /* 0x7e800000a300780b */ /* 0x040fe20003f64200 */
[C---:B------:R-:W-:Y:S01]  /*3610*/  FMUL R0, R163.reuse, 8388608 ;  /* 0x4b000000a3007820 */ /* 0x040fe20000400000 */
[C---:B------:R-:W-:Y:S01]  /*3620*/  FSETP.GEU.AND P4, PT, |R163|.reuse, 1.175494350822287508e-38, PT ;  /* 0x00800000a300780b */ /* 0x040fe20003f8e200 */
[----:B------:R-:W-:Y:S01]  /*3630*/  BAR.SYNC.DEFER_BLOCKING 0x0 ;  /* 0x0000000000007b1d */ /* 0x000fe20000010000 */
[C---:B------:R-:W-:Y:S01]  /*3640*/  FSETP.GEU.AND P6, PT, R163.reuse, 1.175494350822287508e-38, PT ;  /* 0x00800000a300780b */ /* 0x040fe20003fce000 */
[----:B------:R-:W-:Y:S01]  /*3650*/  IMAD.IADD R119, R154, 0x1, R119 ;  /* 0x000000019a777824 */ /* 0x000fe200078e0277 */
[----:B------:R-:W-:Y:S02]  /*3660*/  FSETP.GT.AND P2, PT, |R162|, 8.50705917302346158658e+37, PT ;  /* 0x7e800000a200780b */ /* 0x000fe40003f44200 */
[----:B------:R-:W-:Y:S01]  /*3670*/  FSEL R28, R0, R163, !P6 ;  /* 0x000000a3001c7208 */ /* 0x000fe20007000000 */
[C---:B------:R-:W-:Y:S01]  /*3680*/  FMUL R0, R162.reuse, 8388608 ;  /* 0x4b000000a2007820 */ /* 0x040fe20000400000 */
[C---:B------:R-:W-:Y:S01]  /*3690*/  FSETP.GEU.AND P1, PT, |R162|.reuse, 1.175494350822287508e-38, PT ;  /* 0x00800000a200780b */ /* 0x040fe20003f2e200 */
[----:B------:R-:W1:Y:S01]  /*36a0*/  LDC R38, c[0x0][0x3e8] ;  /* 0x0000fa00ff267b82 */ /* 0x000e620000000800 */
[----:B------:R-:W-:Y:S01]  /*36b0*/  FSETP.GEU.AND P0, PT, R162, 1.175494350822287508e-38, PT ;  /* 0x00800000a200780b */ /* 0x000fe20003f0e000 */
[----:B------:R-:W-:Y:S01]  /*36c0*/  @P3 FMUL R163, R163, 0.25 ;  /* 0x3e800000a3a33820 */ /* 0x000fe20000400000 */
[----:B------:R-:W-:Y:S01]  /*36d0*/  @P3 FMUL R75, R75, 0.25 ;  /* 0x3e8000004b4b3820 */ /* 0x000fe20000400000 */
[----:B------:R-:W-:Y:S01]  /*36e0*/  @P3 FMUL R74, R74, 0.25 ;  /* 0x3e8000004a4a3820 */ /* 0x000fe20000400000 */
[----:B------:R-:W-:Y:S01]  /*36f0*/  FSEL R29, R0, R162, !P0 ;  /* 0x000000a2001d7208 */ /* 0x000fe20004000000 */
[----:B------:R-:W-:Y:S01]  /*3700*/  @!P4 FMUL R163, R163, 16777216 ;  /* 0x4b800000a3a3c820 */ /* 0x000fe20000400000 */
[----:B------:R-:W-:Y:S01]  /*3710*/  @P3 FMUL R79, R79, 0.25 ;  /* 0x3e8000004f4f3820 */ /* 0x000fe20000400000 */
[----:B------:R-:W-:Y:S01]  /*3720*/  @P3 FMUL R78, R78, 0.25 ;  /* 0x3e8000004e4e3820 */ /* 0x000fe20000400000 */
[----:B------:R-:W-:Y:S01]  /*3730*/  @P2 FMUL R162, R162, 0.25 ;  /* 0x3e800000a2a22820 */ /* 0x000fe20000400000 */
[----:B------:R-:W2:Y:S01]  /*3740*/  MUFU.RCP R2, R163 ;  /* 0x000000a300027308 */ /* 0x000ea20000001000 */
[----:B------:R-:W-:Y:S01]  /*3750*/  LOP3.LUT R150, R150, 0x70, RZ, 0xc0, !PT ;  /* 0x0000007096967812 */ /* 0x000fe200078ec0ff */
[----:B------:R-:W-:Y:S01]  /*3760*/  @!P4 FMUL R75, R75, 16777216 ;  /* 0x4b8000004b4bc820 */ /* 0x000fe20000400000 */
[----:B------:R-:W-:Y:S01]  /*3770*/  @!P4 FMUL R74, R74, 16777216 ;  /* 0x4b8000004a4ac820 */ /* 0x000fe20000400000 */
[----:B------:R-:W-:Y:S01]  /*3780*/  @!P4 FMUL R79, R79, 16777216 ;  /* 0x4b8000004f4fc820 */ /* 0x000fe20000400000 */
[----:B------:R-:W-:Y:S01]  /*3790*/  @!P4 FMUL R78, R78, 16777216 ;  /* 0x4b8000004e4ec820 */ /* 0x000fe20000400000 */
[----:B0-----:R-:W-:Y:S01]  /*37a0*/  FSEL R4, RZ, -23, P6 ;  /* 0xc1b80000ff047808 */ /* 0x001fe20003000000 */
[----:B------:R-:W-:Y:S01]  /*37b0*/  @!P1 FMUL R162, R162, 16777216 ;  /* 0x4b800000a2a29820 */ /* 0x000fe20000400000 */
[C---:B------:R-:W-:Y:S01]  /*37c0*/  FSETP.GT.AND P6, PT, |R161|.reuse, 8.50705917302346158658e+37, PT ;  /* 0x7e800000a100780b */ /* 0x040fe20003fc4200 */
[----:B------:R-:W-:Y:S01]  /*37d0*/  VIADD R3, R150, UR8 ;  /* 0x0000000896037c36 */ /* 0x000fe20008000000 */
[C---:B------:R-:W-:Y:S01]  /*37e0*/  FSETP.GEU.AND P4, PT, |R161|.reuse, 1.175494350822287508e-38, PT ;  /* 0x00800000a100780b */ /* 0x040fe20003f8e200 */
[----:B------:R-:W0:Y:S01]  /*37f0*/  MUFU.RCP R6, R162 ;  /* 0x000000a200067308 */ /* 0x000e220000001000 */
[C---:B------:R-:W-:Y:S01]  /*3800*/  FMUL R0, R161.reuse, 8388608 ;  /* 0x4b000000a1007820 */ /* 0x040fe20000400000 */
[----:B------:R-:W-:Y:S01]  /*3810*/  FSETP.GEU.AND P3, PT, R161, 1.175494350822287508e-38, PT ;  /* 0x00800000a100780b */ /* 0x000fe20003f6e000 */
[----:B------:R-:W-:Y:S01]  /*3820*/  @P2 FMUL R73, R73, 0.25 ;  /* 0x3e80000049492820 */ /* 0x000fe20000400000 */
[----:B------:R-:W-:Y:S01]  /*3830*/  LEA.HI R118, R118, R3, RZ, 0x1f ;  /* 0x0000000376767211 */ /* 0x000fe200078ff8ff */
[----:B------:R-:W-:-:S02]  /*3840*/  VIADD R3, R28, 0xc0cafb0d ;  /* 0xc0cafb0d1c037836 */ /* 0x000fc40000000000 */
[C---:B--2---:R-:W-:Y:S01]  /*3850*/  FMUL R20, R2.reuse, R75 ;  /* 0x0000004b02147220 */ /* 0x044fe20000400000 */
[C---:B------:R-:W-:Y:S01]  /*3860*/  FMUL R21, R2.reuse, R74 ;  /* 0x0000004a02157220 */ /* 0x040fe20000400000 */
[C---:B------:R-:W-:Y:S01]  /*3870*/  FMUL R24, R2.reuse, R79 ;  /* 0x0000004f02187220 */ /* 0x040fe20000400000 */
[----:B------:R-:W-:Y:S01]  /*3880*/  FMUL R25, R2, R78 ;  /* 0x0000004e02197220 */ /* 0x000fe20000400000 */
[----:B------:R-:W-:Y:S01]  /*3890*/  VIADD R2, R29, 0xc0cafb0d ;  /* 0xc0cafb0d1d027836 */ /* 0x000fe20000000000 */
[----:B------:R-:W-:Y:S01]  /*38a0*/  FSEL R46, R0, R161, !P3 ;  /* 0x000000a1002e7208 */ /* 0x000fe20005800000 */
[----:B------:R-:W-:Y:S01]  /*38b0*/  @P2 FMUL R72, R72, 0.25 ;  /* 0x3e80000048482820 */ /* 0x000fe20000400000 */
[----:B------:R-:W-:Y:S01]  /*38c0*/  FSEL R0, RZ, -23, P0 ;  /* 0xc1b80000ff007808 */ /* 0x000fe20000000000 */
[----:B------:R-:W-:Y:S01]  /*38d0*/  @P2 FMUL R77, R77, 0.25 ;  /* 0x3e8000004d4d2820 */ /* 0x000fe20000400000 */
[----:B------:R-:W-:Y:S01]  /*38e0*/  LOP3.LUT R2, R2, 0xff800000, RZ, 0xc0, !PT ;  /* 0xff80000002027812 */ /* 0x000fe200078ec0ff */
[----:B------:R-:W-:Y:S01]  /*38f0*/  @P2 FMUL R76, R76, 0.25 ;  /* 0x3e8000004c4c2820 */ /* 0x000fe20000400000 */
[----:B------:R-:W-:Y:S01]  /*3900*/  LOP3.LUT R5, R3, 0xff800000, RZ, 0xc0, !PT ;  /* 0xff80000003057812 */ /* 0x000fe200078ec0ff */
[----:B------:R-:W-:Y:S01]  /*3910*/  @P6 FMUL R161, R161, 0.25 ;  /* 0x3e800000a1a16820 */ /* 0x000fe20000400000 */
[----:B------:R-:W-:Y:S01]  /*3920*/  FSETP.GT.AND P0, PT, |R160|, 8.50705917302346158658e+37, PT ;  /* 0x7e800000a000780b */ /* 0x000fe20003f04200 */
[----:B------:R-:W-:Y:S01]  /*3930*/  @!P1 FMUL R73, R73, 16777216 ;  /* 0x4b80000049499820 */ /* 0x000fe20000400000 */
[----:B------:R-:W-:Y:S01]  /*3940*/  I2FP.F32.S32 R3, R2 ;  /* 0x0000000200037245 */ /* 0x000fe20000201400 */
[----:B------:R-:W-:Y:S01]  /*3950*/  @!P1 FMUL R72, R72, 16777216 ;  /* 0x4b80000048489820 */ /* 0x000fe20000400000 */
[----:B------:R-:W-:Y:S01]  /*3960*/  @!P1 FMUL R77, R77, 16777216 ;  /* 0x4b8000004d4d9820 */ /* 0x000fe20000400000 */
[----:B------:R-:W-:Y:S01]  /*3970*/  @!P1 FMUL R76, R76, 16777216 ;  /* 0x4b8000004c4c9820 */ /* 0x000fe20000400000 */
[C---:B------:R-:W-:Y:S01]  /*3980*/  FSETP.GEU.AND P2, PT, |R160|.reuse, 1.175494350822287508e-38, PT ;  /* 0x00800000a000780b */ /* 0x040fe20003f4e200 */
[----:B------:R-:W-:Y:S01]  /*3990*/  @!P4 FMUL R161, R161, 16777216 ;  /* 0x4b800000a1a1c820 */ /* 0x000fe20000400000 */
[----:B------:R-:W-:Y:S01]  /*39a0*/  FFMA.FTZ R0, R3, 1.1920928955078125e-07, R0 ;  /* 0x3400000003007823 */ /* 0x000fe20000010000 */
[----:B------:R-:W-:Y:S01]  /*39b0*/  FMUL R3, R160, 8388608 ;  /* 0x4b000000a0037820 */ /* 0x000fe20000400000 */
[C---:B0-----:R-:W-:Y:S01]  /*39c0*/  FMUL R22, R6.reuse, R73 ;  /* 0x0000004906167220 */ /* 0x041fe20000400000 */
[C---:B------:R-:W-:Y:S01]  /*39d0*/  FMUL R23, R6.reuse, R72 ;  /* 0x0000004806177220 */ /* 0x040fe20000400000 */
[C---:B------:R-:W-:Y:S01]  /*39e0*/  FMUL R26, R6.reuse, R77 ;  /* 0x0000004d061a7220 */ /* 0x040fe20000400000 */
[----:B------:R-:W-:Y:S01]  /*39f0*/  FMUL R27, R6, R76 ;  /* 0x0000004c061b7220 */ /* 0x000fe20000400000 */
[----:B------:R-:W-:Y:S01]  /*3a00*/  FSETP.GEU.AND P1, PT, R160, 1.175494350822287508e-38, PT ;  /* 0x00800000a000780b */ /* 0x000fe20003f2e000 */
[----:B------:R-:W0:Y:S01]  /*3a10*/  MUFU.RCP R6, R161 ;  /* 0x000000a100067308 */ /* 0x000e220000001000 */
[----:B------:R-:W-:Y:S01]  /*3a20*/  @P6 FMUL R71, R71, 0.25 ;  /* 0x3e80000047476820 */ /* 0x000fe20000400000 */
[----:B------:R-:W-:Y:S01]  /*3a30*/  @P6 FMUL R70, R70, 0.25 ;  /* 0x3e80000046466820 */ /* 0x000fe20000400000 */
[----:B------:R-:W-:Y:S01]  /*3a40*/  FSEL R37, R3, R160, !P1 ;  /* 0x000000a003257208 */ /* 0x000fe20004800000 */
[----:B------:R-:W-:Y:S01]  /*3a50*/  @P0 FMUL R160, R160, 0.25 ;  /* 0x3e800000a0a00820 */ /* 0x000fe20000400000 */
[----:B------:R-:W-:Y:S01]  /*3a60*/  @P6 FMUL R83, R83, 0.25 ;  /* 0x3e80000053536820 */ /* 0x000fe20000400000 */
[----:B------:R-:W-:Y:S01]  /*3a70*/  @P6 FMUL R82, R82, 0.25 ;  /* 0x3e80000052526820 */ /* 0x000fe20000400000 */
[----:B------:R-:W-:Y:S01]  /*3a80*/  @!P4 FMUL R71, R71, 16777216 ;  /* 0x4b8000004747c820 */ /* 0x000fe20000400000 */
[----:B------:R-:W-:Y:S01]  /*3a90*/  @!P2 FMUL R160, R160, 16777216 ;  /* 0x4b800000a0a0a820 */ /* 0x000fe20000400000 */
[----:B------:R-:W-:Y:S01]  /*3aa0*/  @!P4 FMUL R70, R70, 16777216 ;  /* 0x4b8000004646c820 */ /* 0x000fe20000400000 */
[----:B------:R-:W-:Y:S01]  /*3ab0*/  @!P4 FMUL R83, R83, 16777216 ;  /* 0x4b8000005353c820 */ /* 0x000fe20000400000 */
[----:B------:R-:W-:Y:S01]  /*3ac0*/  @!P4 FMUL R82, R82, 16777216 ;  /* 0x4b8000005252c820 */ /* 0x000fe20000400000 */
[----:B------:R-:W2:Y:S01]  /*3ad0*/  MUFU.RCP R11, R160 ;  /* 0x000000a0000b7308 */ /* 0x000ea20000001000 */
[----:B------:R-:W-:Y:S01]  /*3ae0*/  VIADD R8, R46, 0xc0cafb0d ;  /* 0xc0cafb0d2e087836 */ /* 0x000fe20000000000 */
[----:B------:R-:W-:Y:S01]  /*3af0*/  I2FP.F32.S32 R7, R5 ;  /* 0x0000000500077245 */ /* 0x000fe20000201400 */
[----:B------:R-:W-:Y:S01]  /*3b00*/  @P0 FMUL R69, R69, 0.25 ;  /* 0x3e80000045450820 */ /* 0x000fe20000400000 */
[----:B------:R-:W-:Y:S01]  /*3b10*/  @P0 FMUL R68, R68, 0.25 ;  /* 0x3e80000044440820 */ /* 0x000fe20000400000 */
[C---:B0-----:R-:W-:Y:S01]  /*3b20*/  FMUL R12, R6.reuse, R71 ;  /* 0x00000047060c7220 */ /* 0x041fe20000400000 */
[C---:B------:R-:W-:Y:S01]  /*3b30*/  FMUL R13, R6.reuse, R70 ;  /* 0x00000046060d7220 */ /* 0x040fe20000400000 */
[C---:B------:R-:W-:Y:S01]  /*3b40*/  FMUL R16, R6.reuse, R83 ;  /* 0x0000005306107220 */ /* 0x040fe20000400000 */
[----:B------:R-:W-:Y:S01]  /*3b50*/  FMUL R17, R6, R82 ;  /* 0x0000005206117220 */ /* 0x000fe20000400000 */
[----:B------:R-:W-:-:S02]  /*3b60*/  VIADD R6, R37, 0xc0cafb0d ;  /* 0xc0cafb0d25067836 */ /* 0x000fc40000000000 */
[----:B------:R-:W-:Y:S01]  /*3b70*/  @P0 FMUL R81, R81, 0.25 ;  /* 0x3e80000051510820 */ /* 0x000fe20000400000 */
[----:B------:R-:W-:Y:S01]  /*3b80*/  @P0 FMUL R80, R80, 0.25 ;  /* 0x3e80000050500820 */ /* 0x000fe20000400000 */
[----:B------:R-:W-:Y:S01]  /*3b90*/  LOP3.LUT R9, R8, 0xff800000, RZ, 0xc0, !PT ;  /* 0xff80000008097812 */ /* 0x000fe200078ec0ff */
[----:B------:R-:W-:Y:S01]  /*3ba0*/  FFMA.FTZ R4, R7, 1.1920928955078125e-07, R4 ;  /* 0x3400000007047823 */ /* 0x000fe20000010004 */
[----:B------:R-:W-:Y:S01]  /*3bb0*/  LOP3.LUT R6, R6, 0xff800000, RZ, 0xc0, !PT ;  /* 0xff80000006067812 */ /* 0x000fe200078ec0ff */
[----:B------:R-:W-:Y:S01]  /*3bc0*/  @!P2 FMUL R69, R69, 16777216 ;  /* 0x4b8000004545a820 */ /* 0x000fe20000400000 */
[----:B------:R-:W-:Y:S01]  /*3bd0*/  FSEL R7, RZ, -23, P3 ;  /* 0xc1b80000ff077808 */ /* 0x000fe20001800000 */
[----:B------:R-:W-:Y:S01]  /*3be0*/  @!P2 FMUL R68, R68, 16777216 ;  /* 0x4b8000004444a820 */ /* 0x000fe20000400000 */
[----:B------:R-:W-:Y:S01]  /*3bf0*/  @!P2 FMUL R81, R81, 16777216 ;  /* 0x4b8000005151a820 */ /* 0x000fe20000400000 */
[----:B------:R-:W-:Y:S01]  /*3c00*/  @!P2 FMUL R80, R80, 16777216 ;  /* 0x4b8000005050a820 */ /* 0x000fe20000400000 */
[----:B------:R-:W-:Y:S01]  /*3c10*/  I2FP.F32.S32 R10, R9 ;  /* 0x00000009000a7245 */ /* 0x000fe20000201400 */
[C---:B--2---:R-:W-:Y:S01]  /*3c20*/  FMUL R14, R11.reuse, R69 ;  /* 0x000000450b0e7220 */ /* 0x044fe20000400000 */
[----:B------:R-:W-:Y:S01]  /*3c30*/  FSEL R3, RZ, -23, P1 ;  /* 0xc1b80000ff037808 */ /* 0x000fe20000800000 */
[C---:B------:R-:W-:Y:S01]  /*3c40*/  FMUL R15, R11.reuse, R68 ;  /* 0x000000440b0f7220 */ /* 0x040fe20000400000 */
[----:B------:R-:W-:Y:S01]  /*3c50*/  I2FP.F32.S32 R8, R6 ;  /* 0x0000000600087245 */ /* 0x000fe20000201400 */
[C---:B------:R-:W-:Y:S01]  /*3c60*/  FMUL R18, R11.reuse, R81 ;  /* 0x000000510b127220 */ /* 0x040fe20000400000 */
[----:B------:R-:W-:Y:S01]  /*3c70*/  F2FP.SATFINITE.E4M3.F32.PACK_AB_MERGE_C R24, R24, R25, RZ ;  /* 0x000000191818723e */ /* 0x000fe200048070ff */
[----:B------:R-:W-:Y:S01]  /*3c80*/  FMUL R19, R11, R80 ;  /* 0x000000500b137220 */ /* 0x000fe20000400000 */
[----:B------:R-:W-:Y:S01]  /*3c90*/  F2FP.SATFINITE.E4M3.F32.PACK_AB_MERGE_C R21, R20, R21, RZ ;  /* 0x000000151415723e */ /* 0x000fe200048070ff */
[----:B------:R-:W-:Y:S01]  /*3ca0*/  FFMA.FTZ R11, R10, 1.1920928955078125e-07, R7 ;  /* 0x340000000a0b7823 */ /* 0x000fe20000010007 */
[----:B------:R-:W-:Y:S01]  /*3cb0*/  F2FP.SATFINITE.E4M3.F32.PACK_AB_MERGE_C R26, R26, R27, RZ ;  /* 0x0000001b1a1a723e */ /* 0x000fe200048070ff */
[----:B------:R-:W-:Y:S01]  /*3cc0*/  FFMA.FTZ R8, R8, 1.1920928955078125e-07, R3 ;  /* 0x3400000008087823 */ /* 0x000fe20000010003 */
[----:B------:R-:W-:Y:S01]  /*3cd0*/  F2FP.SATFINITE.E4M3.F32.PACK_AB_MERGE_C R23, R22, R23, RZ ;  /* 0x000000171617723e */ /* 0x000fe200048070ff */
[----:B------:R-:W-:Y:S01]  /*3ce0*/  IMAD.IADD R2, R29, 0x1, -R2 ;  /* 0x000000011d027824 */ /* 0x000fe200078e0a02 */
[----:B------:R-:W-:Y:S01]  /*3cf0*/  F2FP.SATFINITE.E4M3.F32.PACK_AB_MERGE_C R13, R12, R13, RZ ;  /* 0x0000000d0c0d723e */ /* 0x000fe200048070ff */
[----:B------:R-:W-:Y:S01]  /*3d00*/  IMAD.IADD R5, R28, 0x1, -R5 ;  /* 0x000000011c057824 */ /* 0x000fe200078e0a05 */
[----:B------:R-:W-:Y:S01]  /*3d10*/  LOP3.LUT R7, R24, 0xffff, RZ, 0xc0, !PT ;  /* 0x0000ffff18077812 */ /* 0x000fe200078ec0ff */
[----:B------:R-:W-:Y:S01]  /*3d20*/  IMAD.MOV.U32 R20, RZ, RZ, 0x3dc6b27f ;  /* 0x3dc6b27fff147424 */ /* 0x000fe200078e00ff */
[----:B------:R-:W-:Y:S01]  /*3d30*/  LOP3.LUT R12, R21, 0xffff, RZ, 0xc0, !PT ;  /* 0x0000ffff150c7812 */ /* 0x000fe200078ec0ff */
[----:B------:R-:W-:Y:S01]  /*3d40*/  FADD R2, R2, -1 ;  /* 0xbf80000002027421 */ /* 0x000fe20000000000 */
[----:B------:R-:W-:Y:S01]  /*3d50*/  LOP3.LUT R3, R26, 0xffff, RZ, 0xc0, !PT ;  /* 0x0000ffff1a037812 */ /* 0x000fe200078ec0ff */
[----:B------:R-:W-:Y:S01]  /*3d60*/  FADD R5, R5, -1 ;  /* 0xbf80000005057421 */ /* 0x000fe20000000000 */
[----:B------:R-:W-:Y:S01]  /*3d70*/  LOP3.LUT R10, R23, 0xffff, RZ, 0xc0, !PT ;  /* 0x0000ffff170a7812 */ /* 0x000fe200078ec0ff */
[----:B------:R-:W-:Y:S01]  /*3d80*/  IMAD.IADD R9, R46, 0x1, -R9 ;  /* 0x000000012e097824 */ /* 0x000fe200078e0a09 */
[----:B------:R-:W-:Y:S01]  /*3d90*/  SHF.R.U32.HI R7, RZ, 0x8, R7 ;  /* 0x00000008ff077819 */ /* 0x000fe20000011607 */
[----:B-1----:R-:W-:Y:S01]  /*3da0*/  IMAD R152, R152, R38, RZ ;  /* 0x0000002698987224 */ /* 0x002fe200078e02ff */
[----:B------:R-:W-:Y:S01]  /*3db0*/  SHF.R.U32.HI R12, RZ, 0x8, R12 ;  /* 0x00000008ff0c7819 */ /* 0x000fe2000001160c */
[----:B------:R-:W-:Y:S01]  /*3dc0*/  FADD R9, R9, -1 ;  /* 0xbf80000009097421 */ /* 0x000fe20000000000 */
[----:B------:R-:W-:Y:S01]  /*3dd0*/  F2FP.SATFINITE.E4M3.F32.PACK_AB_MERGE_C R16, R16, R17, RZ ;  /* 0x000000111010723e */ /* 0x000fe200048070ff */
[----:B------:R-:W0:Y:S01]  /*3de0*/  LDCU.64 UR4, c[0x0][0x3e0] ;  /* 0x00007c00ff0477ac */ /* 0x000e220008000a00 */
[----:B------:R-:W-:Y:S01]  /*3df0*/  SHF.R.U32.HI R3, RZ, 0x8, R3 ;  /* 0x00000008ff037819 */ /* 0x000fe20000011603 */
[----:B------:R-:W1:Y:S01]  /*3e00*/  LDC.64 R40, c[0x0][0x398] ;  /* 0x0000e600ff287b82 */ /* 0x000e620000000a00 */
[----:B------:R-:W-:-:S02]  /*3e10*/  SHF.R.U32.HI R10, RZ, 0x8, R10 ;  /* 0x00000008ff0a7819 */ /* 0x000fc4000001160a */
[----:B------:R-:W-:Y:S02]  /*3e20*/  F2FP.SATFINITE.E4M3.F32.PACK_AB_MERGE_C R18, R18, R19, RZ ;  /* 0x000000131212723e */ /* 0x000fe400048070ff */
[----:B------:R-:W-:Y:S02]  /*3e30*/  F2FP.SATFINITE.E4M3.F32.PACK_AB_MERGE_C R15, R14, R15, RZ ;  /* 0x0000000f0e0f723e */ /* 0x000fe400048070ff */
[----:B------:R-:W-:Y:S02]  /*3e40*/  PRMT R19, R12, 0x7604, R7 ;  /* 0x000076040c137816 */ /* 0x000fe40000000007 */
[----:B------:R-:W-:Y:S02]  /*3e50*/  LOP3.LUT R7, R16, 0xffff, RZ, 0xc0, !PT ;  /* 0x0000ffff10077812 */ /* 0x000fe400078ec0ff */
[----:B------:R-:W-:Y:S02]  /*3e60*/  LOP3.LUT R12, R13, 0xffff, RZ, 0xc0, !PT ;  /* 0x0000ffff0d0c7812 */ /* 0x000fe400078ec0ff */
[----:B------:R-:W-:-:S02]  /*3e70*/  PRMT R14, R10, 0x7604, R3 ;  /* 0x000076040a0e7816 */ /* 0x000fc40000000003 */
[----:B------:R-:W-:Y:S01]  /*3e80*/  LOP3.LUT R3, R18, 0xffff, RZ, 0xc0, !PT ;  /* 0x0000ffff12037812 */ /* 0x000fe200078ec0ff */
[----:B0-----:R-:W-:Y:S01]  /*3e90*/  UIMAD UR4, UR9, UR4, URZ ;  /* 0x00000004090472a4 */ /* 0x001fe2000f8e02ff */
[----:B------:R-:W-:Y:S01]  /*3ea0*/  LOP3.LUT R10, R15, 0xffff, RZ, 0xc0, !PT ;  /* 0x0000ffff0f0a7812 */ /* 0x000fe200078ec0ff */
[----:B------:R-:W-:Y:S01]  /*3eb0*/  STS.U16 [R119+UR8+0x80], R14 ;  /* 0x0000800e77007988 */ /* 0x000fe20008000408 */
[----:B------:R-:W-:Y:S02]  /*3ec0*/  SHF.R.U32.HI R7, RZ, 0x8, R7 ;  /* 0x00000008ff077819 */ /* 0x000fe40000011607 */
[----:B------:R-:W-:Y:S02]  /*3ed0*/  SHF.R.U32.HI R12, RZ, 0x8, R12 ;  /* 0x00000008ff0c7819 */ /* 0x000fe4000001160c */
[----:B------:R-:W-:Y:S02]  /*3ee0*/  PRMT R17, R21, 0x7604, R24 ;  /* 0x0000760415117816 */ /* 0x000fe40000000018 */
[----:B------:R-:W-:-:S02]  /*3ef0*/  SHF.R.U32.HI R3, RZ, 0x8, R3 ;  /* 0x00000008ff037819 */ /* 0x000fc40000011603 */
[----:B------:R-:W-:Y:S02]  /*3f00*/  SHF.R.U32.HI R10, RZ, 0x8, R10 ;  /* 0x00000008ff0a7819 */ /* 0x000fe4000001160a */
[----:B------:R-:W-:Y:S02]  /*3f10*/  PRMT R21, R15, 0x7604, R18 ;  /* 0x000076040f157816 */ /* 0x000fe40000000012 */
[----:B------:R-:W-:Y:S01]  /*3f20*/  PRMT R18, R12, 0x7604, R7 ;  /* 0x000076040c127816 */ /* 0x000fe20000000007 */
[----:B------:R-:W-:Y:S01]  /*3f30*/  IMAD.IADD R7, R37, 0x1, -R6 ;  /* 0x0000000125077824 */ /* 0x000fe200078e0a06 */
[----:B------:R-:W-:Y:S01]  /*3f40*/  PRMT R26, R23, 0x7604, R26 ;  /* 0x00007604171a7816 */ /* 0x000fe2000000001a */
[-C--:B------:R-:W-:Y:S01]  /*3f50*/  FFMA.FTZ R6, R5, R20.reuse, -0.16845393180847167969 ;  /* 0xbe2c7f3005067423 */ /* 0x080fe20000010014 */
[----:B------:R-:W-:Y:S01]  /*3f60*/  PRMT R15, R10, 0x7604, R3 ;  /* 0x000076040a0f7816 */ /* 0x000fe20000000003 */
[C---:B------:R-:W-:Y:S01]  /*3f70*/  FFMA.FTZ R3, R2.reuse, R20, -0.16845393180847167969 ;  /* 0xbe2c7f3002037423 */ /* 0x040fe20000010014 */
[----:B------:R-:W-:Y:S01]  /*3f80*/  LOP3.LUT R10, R119, 0x20, RZ, 0x3c, !PT ;  /* 0x00000020770a7812 */ /* 0x000fe200078e3cff */
[----:B------:R-:W-:Y:S01]  /*3f90*/  FADD R7, R7, -1 ;  /* 0xbf80000007077421 */ /* 0x000fe20000000000 */
[----:B------:R-:W-:Y:S01]  /*3fa0*/  STS.U16 [R119+UR8], R26 ;  /* 0x0000001a77007988 */ /* 0x000fe20008000408 */
[C---:B------:R-:W-:Y:S01]  /*3fb0*/  FFMA.FTZ R3, R2.reuse, R3, 0.1716887056827545166 ;  /* 0x3e2fcf2a02037423 */ /* 0x040fe20000010003 */
[----:B------:R-:W-:Y:S01]  /*3fc0*/  FFMA.FTZ R6, R5, R6, 0.1716887056827545166 ;  /* 0x3e2fcf2a05067423 */ /* 0x000fe20000010006 */
[----:B------:R-:W-:Y:S01]  /*3fd0*/  LOP3.LUT R12, R119, 0x40, RZ, 0x3c, !PT ;  /* 0x00000040770c7812 */ /* 0x000fe200078e3cff */
[----:B------:R-:W-:Y:S01]  /*3fe0*/  STS.U16 [R10+UR8+0x400], R17 ;  /* 0x000400110a007988 */ /* 0x000fe20008000408 */
[C---:B------:R-:W-:Y:S01]  /*3ff0*/  FFMA.FTZ R3, R2.reuse, R3, -0.17900948226451873779 ;  /* 0xbe374e4302037423 */ /* 0x040fe20000010003 */
[----:B------:R-:W-:Y:S01]  /*4000*/  FFMA.FTZ R6, R5, R6, -0.17900948226451873779 ;  /* 0xbe374e4305067423 */ /* 0x000fe20000010006 */
[----:B------:R-:W-:Y:S01]  /*4010*/  PRMT R16, R13, 0x7604, R16 ;  /* 0x000076040d107816 */ /* 0x000fe20000000010 */
[----:B------:R0:W-:Y:S01]  /*4020*/  STS.U16 [R10+UR8+0x480], R19 ;  /* 0x000480130a007988 */ /* 0x0001e20008000408 */
[C---:B------:R-:W-:Y:S01]  /*4030*/  FFMA.FTZ R3, R2.reuse, R3, 0.20512372255325317383 ;  /* 0x3e520bf402037423 */ /* 0x040fe20000010003 */
[----:B------:R-:W-:Y:S01]  /*4040*/  FFMA.FTZ R6, R5, R6, 0.20512372255325317383 ;  /* 0x3e520bf405067423 */ /* 0x000fe20000010006 */
[----:B------:R-:W-:Y:S01]  /*4050*/  LOP3.LUT R13, R119, 0x60, RZ, 0x3c, !PT ;  /* 0x00000060770d7812 */ /* 0x000fe200078e3cff */
[----:B------:R-:W-:Y:S01]  /*4060*/  STS.U16 [R12+UR8+0x800], R21 ;  /* 0x000800150c007988 */ /* 0x000fe20008000408 */
[C---:B------:R-:W-:Y:S01]  /*4070*/  FFMA.FTZ R3, R2.reuse, R3, -0.24046532809734344482 ;  /* 0xbe763c8b02037423 */ /* 0x040fe20000010003 */
[----:B------:R-:W-:Y:S01]  /*4080*/  FFMA.FTZ R6, R5, R6, -0.24046532809734344482 ;  /* 0xbe763c8b05067423 */ /* 0x000fe20000010006 */
[----:B------:R-:W-:Y:S01]  /*4090*/  ISETP.GE.U32.AND P0, PT, R29, 0x7f800000, PT ;  /* 0x7f8000001d00780c */ /* 0x000fe20003f06070 */
[----:B------:R2:W-:Y:S01]  /*40a0*/  STS.U16 [R12+UR8+0x880], R15 ;  /* 0x0008800f0c007988 */ /* 0x0005e20008000408 */
[C---:B------:R-:W-:Y:S01]  /*40b0*/  FFMA.FTZ R3, R2.reuse, R3, 0.28857114911079406738 ;  /* 0x3e93bf9902037423 */ /* 0x040fe20000010003 */
[----:B0-----:R-:W-:Y:S01]  /*40c0*/  FFMA.FTZ R10, R7, R20, -0.16845393180847167969 ;  /* 0xbe2c7f30070a7423 */ /* 0x001fe20000010014 */
[----:B------:R-:W-:Y:S01]  /*40d0*/  FFMA.FTZ R6, R5, R6, 0.28857114911079406738 ;  /* 0x3e93bf9905067423 */ /* 0x000fe20000010006 */
[----:B------:R-:W-:Y:S01]  /*40e0*/  STS.U16 [R13+UR8+0xc00], R16 ;  /* 0x000c00100d007988 */ /* 0x000fe20008000408 */
[C---:B------:R-:W-:Y:S01]  /*40f0*/  FFMA.FTZ R3, R2.reuse, R3, -0.36067417263984680176 ;  /* 0xbeb8aa4902037423 */ /* 0x040fe20000010003 */
[----:B------:R-:W-:Y:S01]  /*4100*/  FFMA.FTZ R10, R7, R10, 0.1716887056827545166 ;  /* 0x3e2fcf2a070a7423 */ /* 0x000fe2000001000a */
[----:B------:R-:W-:Y:S01]  /*4110*/  FFMA.FTZ R6, R5, R6, -0.36067417263984680176 ;  /* 0xbeb8aa4905067423 */ /* 0x000fe20000010006 */
[----:B------:R0:W-:Y:S01]  /*4120*/  STS.U16 [R13+UR8+0xc80], R18 ;  /* 0x000c80120d007988 */ /* 0x0001e20008000408 */
[C---:B------:R-:W-:Y:S01]  /*4130*/  FFMA.FTZ R3, R2.reuse, R3, 0.48089820146560668945 ;  /* 0x3ef6384a02037423 */ /* 0x040fe20000010003 */
[----:B------:R-:W-:Y:S01]  /*4140*/  FFMA.FTZ R10, R7, R10, -0.17900948226451873779 ;  /* 0xbe374e43070a7423 */ /* 0x000fe2000001000a */
[----:B--2---:R-:W-:Y:S01]  /*4150*/  FFMA.FTZ R12, R9, R20, -0.16845393180847167969 ;  /* 0xbe2c7f30090c7423 */ /* 0x004fe20000010014 */
[----:B------:R-:W-:Y:S01]  /*4160*/  FFMA.FTZ R6, R5, R6, 0.48089820146560668945 ;  /* 0x3ef6384a05067423 */ /* 0x000fe20000010006 */
[----:B------:R-:W-:Y:S01]  /*4170*/  FFMA.FTZ R3, R2, R3, -0.72134751081466674805 ;  /* 0xbf38aa3b02037423 */ /* 0x000fe20000010003 */
[----:B------:R-:W-:Y:S01]  /*4180*/  FFMA.FTZ R10, R7, R10, 0.20512372255325317383 ;  /* 0x3e520bf4070a7423 */ /* 0x000fe2000001000a */
[----:B------:R-:W-:Y:S01]  /*4190*/  FFMA.FTZ R12, R9, R12, 0.1716887056827545166 ;  /* 0x3e2fcf2a090c7423 */ /* 0x000fe2000001000c */
[----:B------:R-:W-:Y:S01]  /*41a0*/  BAR.SYNC.DEFER_BLOCKING 0x0 ;  /* 0x0000000000007b1d */ /* 0x000fe20000010000 */
[----:B------:R-:W-:Y:S01]  /*41b0*/  FFMA.FTZ R6, R5, R6, -0.72134751081466674805 ;  /* 0xbf38aa3b05067423 */ /* 0x000fe20000010006 */
[----:B------:R-:W-:Y:S01]  /*41c0*/  FFMA.FTZ R10, R7, R10, -0.24046532809734344482 ;  /* 0xbe763c8b070a7423 */ /* 0x000fe2000001000a */
[----:B------:R-:W-:Y:S01]  /*41d0*/  FFMA.FTZ R12, R9, R12, -0.17900948226451873779 ;  /* 0xbe374e43090c7423 */ /* 0x000fe2000001000c */
[----:B0-----:R-:W-:-:S02]  /*41e0*/  IMAD R13, R38, 0x8, R152 ;  /* 0x00000008260d7824 */ /* 0x001fc400078e0298 */
[----:B------:R-:W-:Y:S01]  /*41f0*/  FMUL R3, R2, R3 ;  /* 0x0000000302037220 */ /* 0x000fe20000400000 */
[----:B------:R-:W-:Y:S01]  /*4200*/  FFMA.FTZ R10, R7, R10, 0.28857114911079406738 ;  /* 0x3e93bf99070a7423 */ /* 0x000fe2000001000a */
[----:B------:R-:W-:Y:S01]  /*4210*/  FFMA.FTZ R12, R9, R12, 0.20512372255325317383 ;  /* 0x3e520bf4090c7423 */ /* 0x000fe2000001000c */
[----:B------:R-:W-:Y:S01]  /*4220*/  FMUL R6, R5, R6 ;  /* 0x0000000605067220 */ /* 0x000fe20000400000 */
[----:B------:R-:W-:Y:S01]  /*4230*/  ISETP.GE.U32.AND P4, PT, R28, 0x7f800000, PT ;  /* 0x7f8000001c00780c */ /* 0x000fe20003f86070 */
[----:B------:R-:W-:Y:S01]  /*4240*/  FFMA.FTZ R10, R7, R10, -0.36067417263984680176 ;  /* 0xbeb8aa49070a7423 */ /* 0x000fe2000001000a */
[----:B------:R-:W-:Y:S01]  /*4250*/  FFMA.FTZ R12, R9, R12, -0.24046532809734344482 ;  /* 0xbe763c8b090c7423 */ /* 0x000fe2000001000c */
[----:B------:R-:W-:Y:S01]  /*4260*/  ISETP.GE.U32.AND P6, PT, R37, 0x7f800000, PT ;  /* 0x7f8000002500780c */ /* 0x000fe20003fc6070 */
[----:B------:R-:W-:Y:S02]  /*4270*/  IMAD R14, R38, 0x8, R13 ;  /* 0x00000008260e7824 */ /* 0x000fe400078e020d */
[----:B------:R-:W-:Y:S01]  /*4280*/  FFMA.FTZ R10, R7, R10, 0.48089820146560668945 ;  /* 0x3ef6384a070a7423 */ /* 0x000fe2000001000a */
[----:B------:R-:W-:Y:S01]  /*4290*/  FMUL R3, R2, R3 ;  /* 0x0000000302037220 */ /* 0x000fe20000400000 */
[----:B------:R-:W-:Y:S01]  /*42a0*/  FFMA.FTZ R12, R9, R12, 0.28857114911079406738 ;  /* 0x3e93bf99090c7423 */ /* 0x000fe2000001000c */
[----:B------:R-:W-:Y:S01]  /*42b0*/  FMUL R6, R5, R6 ;  /* 0x0000000605067220 */ /* 0x000fe20000400000 */
[----:B------:R-:W-:Y:S01]  /*42c0*/  FFMA.FTZ R10, R7, R10, -0.72134751081466674805 ;  /* 0xbf38aa3b070a7423 */ /* 0x000fe2000001000a */
[----:B------:R-:W-:-:S02]  /*42d0*/  IMAD R15, R38, 0x8, R14 ;  /* 0x00000008260f7824 */ /* 0x000fc400078e020e */
[----:B------:R-:W-:Y:S01]  /*42e0*/  FFMA.FTZ R3, R2, 1.4426950216293334961, R3 ;  /* 0x3fb8aa3b02037823 */ /* 0x000fe20000010003 */
[----:B------:R-:W-:Y:S01]  /*42f0*/  FFMA.FTZ R12, R9, R12, -0.36067417263984680176 ;  /* 0xbeb8aa49090c7423 */ /* 0x000fe2000001000c */
[----:B------:R-:W-:Y:S01]  /*4300*/  FMUL R10, R7, R10 ;  /* 0x0000000a070a7220 */ /* 0x000fe20000400000 */
[----:B------:R-:W-:Y:S01]  /*4310*/  FFMA.FTZ R5, R5, 1.4426950216293334961, R6 ;  /* 0x3fb8aa3b05057823 */ /* 0x000fe20000010006 */
[----:B------:R-:W-:Y:S02]  /*4320*/  @P0 IMAD.MOV.U32 R2, RZ, RZ, 0x7f800000 ;  /* 0x7f800000ff020424 */ /* 0x000fe400078e00ff */
[----:B------:R-:W-:Y:S01]  /*4330*/  FADD R0, R0, R3 ;  /* 0x0000000300007221 */ /* 0x000fe20000000000 */
[----:B------:R-:W-:Y:S01]  /*4340*/  FMUL R10, R7, R10 ;  /* 0x0000000a070a7220 */ /* 0x000fe20000400000 */
[----:B------:R-:W-:Y:S02]  /*4350*/  IMAD R16, R38, 0x8, R15 ;  /* 0x0000000826107824 */ /* 0x000fe400078e020f */
[----:B------:R-:W-:Y:S01]  /*4360*/  FFMA.FTZ R12, R9, R12, 0.48089820146560668945 ;  /* 0x3ef6384a090c7423 */ /* 0x000fe2000001000c */
[----:B------:R-:W-:Y:S01]  /*4370*/  FADD R34, R4, R5 ;  /* 0x0000000504227221 */ /* 0x000fe20000000000 */
[----:B------:R-:W-:Y:S01]  /*4380*/  FFMA.FTZ R7, R7, 1.4426950216293334961, R10 ;  /* 0x3fb8aa3b07077823 */ /* 0x000fe2000001000a */
[----:B------:R-:W-:Y:S01]  /*4390*/  @P0 FFMA.FTZ R0, R29, R2, +INF ;  /* 0x7f8000001d000423 */ /* 0x000fe20000010002 */
[----:B------:R-:W-:-:S02]  /*43a0*/  @P4 IMAD.MOV.U32 R5, RZ, RZ, 0x7f800000 ;  /* 0x7f800000ff054424 */ /* 0x000fc400078e00ff */
[----:B------:R-:W-:Y:S01]  /*43b0*/  FFMA.FTZ R12, R9, R12, -0.72134751081466674805 ;  /* 0xbf38aa3b090c7423 */ /* 0x000fe2000001000c */
[----:B------:R-:W-:Y:S02]  /*43c0*/  @P6 IMAD.MOV.U32 R2, RZ, RZ, 0x7f800000 ;  /* 0x7f800000ff026424 */ /* 0x000fe400078e00ff */
[----:B------:R-:W-:Y:S01]  /*43d0*/  FADD R35, R8, R7 ;  /* 0x0000000708237221 */ /* 0x000fe20000000000 */
[----:B------:R-:W-:Y:S01]  /*43e0*/  IMAD R3, R153, UR5, RZ ;  /* 0x0000000599037c24 */ /* 0x000fe2000f8e02ff */
[----:B------:R-:W-:Y:S01]  /*43f0*/  ISETP.GE.U32.AND P3, PT, R46, 0x7f800000, PT ;  /* 0x7f8000002e00780c */ /* 0x000fe20003f66070 */
[----:B------:R-:W-:Y:S01]  /*4400*/  IMAD R17, R38, 0x8, R16 ;  /* 0x0000000826117824 */ /* 0x000fe200078e0210 */
[----:B------:R-:W-:Y:S01]  /*4410*/  USHF.R.S32.HI UR5, URZ, 0x1f, UR4 ;  /* 0x0000001fff057899 */ /* 0x000fe20008011404 */
[----:B------:R-:W-:Y:S01]  /*4420*/  @P4 FFMA.FTZ R34, R28, R5, +INF ;  /* 0x7f8000001c224423 */ /* 0x000fe20000010005 */
[----:B------:R-:W-:Y:S01]  /*4430*/  @P6 FFMA.FTZ R35, R37, R2, +INF ;  /* 0x7f80000025236423 */ /* 0x000fe20000010002 */
[C---:B------:R-:W-:Y:S01]  /*4440*/  IMAD R19, R38.reuse, 0x8, R17 ;  /* 0x0000000826137824 */ /* 0x040fe200078e0211 */
[----:B-1----:R-:W-:Y:S01]  /*4450*/  IADD3 R32, P4, P6, R3, UR4, R40 ;  /* 0x0000000403207c10 */ /* 0x002fe2000fe9e028 */
[----:B------:R-:W0:Y:S01]  /*4460*/  LDS R39, [R117+UR8] ;  /* 0x0000000875277984 */ /* 0x000e220008000800 */
[----:B------:R-:W-:Y:S01]  /*4470*/  SHF.R.S32.HI R2, RZ, 0x1f, R3 ;  /* 0x0000001fff027819 */ /* 0x000fe20000011403 */
[C---:B------:R-:W-:Y:S01]  /*4480*/  FMUL R12, R9.reuse, R12 ;  /* 0x0000000c090c7220 */ /* 0x040fe20000400000 */
[----:B------:R-:W-:Y:S01]  /*4490*/  IMAD R21, R38, 0x8, R19 ;  /* 0x0000000826157824 */ /* 0x000fe200078e0213 */
[----:B------:R-:W1:Y:S01]  /*44a0*/  LDS R40, [R117+UR8+0x100] ;  /* 0x0001000875287984 */ /* 0x000e620008000800 */
[----:B------:R-:W-:Y:S01]  /*44b0*/  IADD3.X R44, PT, PT, R2, UR5, R41, P4, P6 ;  /* 0x00000005022c7c10 */ /* 0x000fe2000a7ec429 */
[----:B------:R-:W-:Y:S01]  /*44c0*/  FMUL R12, R9, R12 ;  /* 0x0000000c090c7220 */ /* 0x000fe20000400000 */
[----:B------:R-:W-:Y:S01]  /*44d0*/  IMAD R23, R38, 0x8, R21 ;  /* 0x0000000826177824 */ /* 0x000fe200078e0215 */
[----:B------:R-:W2:Y:S01]  /*44e0*/  LDS R41, [R117+UR8+0x200] ;  /* 0x0002000875297984 */ /* 0x000ea20008000800 */
[----:B------:R-:W-:-:S02]  /*44f0*/  @P3 IMAD.MOV.U32 R5, RZ, RZ, 0x7f800000 ;  /* 0x7f800000ff053424 */ /* 0x000fc400078e00ff */
[----:B------:R-:W-:Y:S01]  /*4500*/  FFMA.FTZ R12, R9, 1.4426950216293334961, R12 ;  /* 0x3fb8aa3b090c7823 */ /* 0x000fe2000001000c */
[----:B------:R-:W-:Y:S01]  /*4510*/  IMAD R25, R38, 0x8, R23 ;  /* 0x0000000826197824 */ /* 0x000fe200078e0217 */
[----:B------:R-:W3:Y:S01]  /*4520*/  LDS R42, [R117+UR8+0x300] ;  /* 0x00030008752a7984 */ /* 0x000ee20008000800 */
[-C--:B------:R-:W-:Y:S01]  /*4530*/  IADD3 R6, P4, PT, R14, R32.reuse, RZ ;  /* 0x000000200e067210 */ /* 0x080fe20007f9e0ff */
[----:B------:R-:W-:Y:S01]  /*4540*/  FADD R36, R11, R12 ;  /* 0x0000000c0b247221 */ /* 0x000fe20000000000 */
[----:B------:R-:W-:Y:S01]  /*4550*/  @P3 FFMA.FTZ R36, R46, R5, +INF ;  /* 0x7f8000002e243423 */ /* 0x000fe20000010005 */
[----:B------:R-:W-:Y:S01]  /*4560*/  IMAD R27, R38, 0x8, R25 ;  /* 0x00000008261b7824 */ /* 0x000fe200078e0219 */
[-C--:B------:R-:W-:Y:S01]  /*4570*/  IADD3 R2, P3, PT, R152, R32.reuse, RZ ;  /* 0x0000002098027210 */ /* 0x080fe20007f7e0ff */
[----:B------:R-:W4:Y:S01]  /*4580*/  LDCU UR4, c[0x0][0x3ec] ;  /* 0x00007d80ff0477ac */ /* 0x000f220008000800 */
[----:B------:R-:W-:Y:S01]  /*4590*/  FSETP.NEU.AND P2, PT, R29, RZ, PT ;  /* 0x000000ff1d00720b */ /* 0x000fe20003f4d000 */
[----:B------:R-:W-:Y:S01]  /*45a0*/  IMAD R29, R38, 0x8, R27 ;  /* 0x00000008261d7824 */ /* 0x000fe200078e021b */
[----:B------:R-:W-:-:S02]  /*45b0*/  IADD3 R4, P6, PT, R13, R32, RZ ;  /* 0x000000200d047210 */ /* 0x000fc40007fde0ff */
[----:B------:R-:W-:Y:S01]  /*45c0*/  LEA.HI.X.SX32 R3, R152, R44, 0x1, P3 ;  /* 0x0000002c98037211 */ /* 0x000fe200018f0eff */
[----:B------:R-:W-:Y:S01]  /*45d0*/  IMAD R31, R38, 0x8, R29 ;  /* 0x00000008261f7824 */ /* 0x000fe200078e021d */
[----:B------:R-:W-:Y:S02]  /*45e0*/  IADD3 R8, P3, PT, R15, R32, RZ ;  /* 0x000000200f087210 */ /* 0x000fe40007f7e0ff */
[----:B------:R-:W-:Y:S01]  /*45f0*/  LEA.HI.X.SX32 R7, R14, R44, 0x1, P4 ;  /* 0x0000002c0e077211 */ /* 0x000fe200020f0eff */
[----:B------:R-:W-:Y:S01]  /*4600*/  IMAD R33, R38, 0x8, R31 ;  /* 0x0000000826217824 */ /* 0x000fe200078e021f */
[----:B------:R-:W-:Y:S02]  /*4610*/  IADD3 R12, P4, PT, R17, R32, RZ ;  /* 0x00000020110c7210 */ /* 0x000fe40007f9e0ff */
[----:B------:R-:W-:Y:S02]  /*4620*/  LEA.HI.X.SX32 R5, R13, R44, 0x1, P6 ;  /* 0x0000002c0d057211 */ /* 0x000fe400030f0eff */
[----:B------:R-:W-:-:S02]  /*4630*/  IADD3 R10, P6, PT, R16, R32, RZ ;  /* 0x00000020100a7210 */ /* 0x000fc40007fde0ff */
[----:B------:R-:W-:Y:S01]  /*4640*/  LEA.HI.X.SX32 R9, R15, R44, 0x1, P3 ;  /* 0x0000002c0f097211 */ /* 0x000fe200018f0eff */
[----:B----4-:R-:W-:Y:S01]  /*4650*/  UIMAD UR4, UR9, UR4, URZ ;  /* 0x00000004090472a4 */ /* 0x010fe2000f8e02ff */
[----:B------:R-:W-:Y:S02]  /*4660*/  IADD3 R14, P3, PT, R19, R32, RZ ;  /* 0x00000020130e7210 */ /* 0x000fe40007f7e0ff */
[----:B------:R-:W-:Y:S01]  /*4670*/  LEA.HI.X.SX32 R13, R17, R44, 0x1, P4 ;  /* 0x0000002c110d7211 */ /* 0x000fe200020f0eff */
[----:B------:R-:W-:Y:S01]  /*4680*/  USHF.L.U32 UR6, UR4, 0x2, URZ ;  /* 0x0000000204067899 */ /* 0x000fe200080006ff */
[----:B------:R-:W-:Y:S01]  /*4690*/  IADD3 R18, P4, PT, R23, R32, RZ ;  /* 0x0000002017127210 */ /* 0x000fe20007f9e0ff */
[----:B------:R-:W-:Y:S01]  /*46a0*/  UIMAD.WIDE UR4, UR4, 0x4, URZ ;  /* 0x00000004040478a5 */ /* 0x000fe2000f8e02ff */
[----:B------:R-:W-:Y:S02]  /*46b0*/  LEA.HI.X.SX32 R11, R16, R44, 0x1, P6 ;  /* 0x0000002c100b7211 */ /* 0x000fe400030f0eff */
[----:B------:R-:W-:-:S02]  /*46c0*/  IADD3 R16, P6, PT, R21, R32, RZ ;  /* 0x0000002015107210 */ /* 0x000fc40007fde0ff */
[----:B------:R-:W-:Y:S02]  /*46d0*/  LEA.HI.X.SX32 R15, R19, R44, 0x1, P3 ;  /* 0x0000002c130f7211 */ /* 0x000fe400018f0eff */
[----:B------:R-:W-:Y:S01]  /*46e0*/  FSETP.NEU.AND P0, PT, R37, RZ, PT ;  /* 0x000000ff2500720b */ /* 0x000fe20003f0d000 */
[C---:B------:R-:W-:Y:S01]  /*46f0*/  IMAD R37, R38.reuse, 0x8, R33 ;  /* 0x0000000826257824 */ /* 0x040fe200078e0221 */
[----:B------:R-:W-:Y:S02]  /*4700*/  IADD3 R20, P3, PT, R25, R32, RZ ;  /* 0x0000002019147210 */ /* 0x000fe40007f7e0ff */
[----:B------:R-:W-:Y:S01]  /*4710*/  LEA.HI.X.SX32 R19, R23, R44, 0x1, P4 ;  /* 0x0000002c17137211 */ /* 0x000fe200020f0eff */
[----:B------:R-:W-:Y:S01]  /*4720*/  IMAD R38, R38, 0x8, R37 ;  /* 0x0000000826267824 */ /* 0x000fe200078e0225 */
[----:B------:R-:W-:Y:S02]  /*4730*/  IADD3 R24, P4, PT, R29, R32, RZ ;  /* 0x000000201d187210 */ /* 0x000fe40007f9e0ff */
[----:B------:R-:W-:-:S02]  /*4740*/  LEA.HI.X.SX32 R17, R21, R44, 0x1, P6 ;  /* 0x0000002c15117211 */ /* 0x000fc400030f0eff */
[----:B------:R-:W-:Y:S02]  /*4750*/  IADD3 R22, P6, PT, R27, R32, RZ ;  /* 0x000000201b167210 */ /* 0x000fe40007fde0ff */
[----:B------:R-:W-:Y:S02]  /*4760*/  LEA.HI.X.SX32 R21, R25, R44, 0x1, P3 ;  /* 0x0000002c19157211 */ /* 0x000fe400018f0eff */
[----:B------:R-:W-:Y:S02]  /*4770*/  IADD3 R26, P3, PT, R31, R32, RZ ;  /* 0x000000201f1a7210 */ /* 0x000fe40007f7e0ff */
[----:B------:R-:W-:Y:S02]  /*4780*/  LEA.HI.X.SX32 R25, R29, R44, 0x1, P4 ;  /* 0x0000002c1d197211 */ /* 0x000fe400020f0eff */
[----:B------:R-:W-:Y:S02]  /*4790*/  IADD3 R30, P4, PT, R37, R32, RZ ;  /* 0x00000020251e7210 */ /* 0x000fe40007f9e0ff */
[----:B------:R-:W-:-:S02]  /*47a0*/  LEA.HI.X.SX32 R23, R27, R44, 0x1, P6 ;  /* 0x0000002c1b177211 */ /* 0x000fc400030f0eff */
[-C--:B------:R-:W-:Y:S02]  /*47b0*/  LEA.HI.X.SX32 R27, R31, R44.reuse, 0x1, P3 ;  /* 0x0000002c1f1b7211 */ /* 0x080fe400018f0eff */
[----:B0-----:R-:W-:Y:S02]  /*47c0*/  PRMT R43, R39, 0x7770, RZ ;  /* 0x00007770272b7816 */ /* 0x001fe400000000ff */
[----:B------:R-:W-:Y:S02]  /*47d0*/  LEA.HI.X.SX32 R31, R37, R44, 0x1, P4 ;  /* 0x0000002c251f7211 */ /* 0x000fe400020f0eff */
[----:B------:R-:W-:Y:S01]  /*47e0*/  PRMT R37, R39, 0x7772, RZ ;  /* 0x0000777227257816 */ /* 0x000fe200000000ff */
[----:B------:R0:W-:Y:S01]  /*47f0*/  STG.E.U8 desc[UR10][R2.64], R43 ;  /* 0x0000002b02007986 */ /* 0x0001e2000c10110a */
[C---:B-1----:R-:W-:Y:S02]  /*4800*/  PRMT R45, R40.reuse, 0x7770, RZ ;  /* 0x00007770282d7816 */ /* 0x042fe400000000ff */
[----:B------:R-:W-:Y:S01]  /*4810*/  PRMT R47, R40, 0x7772, RZ ;  /* 0x00007772282f7816 */ /* 0x000fe200000000ff */
[----:B------:R1:W-:Y:S01]  /*4820*/  STG.E.U8 desc[UR10][R4.64], R37 ;  /* 0x0000002504007986 */ /* 0x0003e2000c10110a */
[----:B------:R-:W-:-:S02]  /*4830*/  FSETP.NEU.AND P1, PT, R28, RZ, PT ;  /* 0x000000ff1c00720b */ /* 0x000fc40003f2d000 */
[----:B--2---:R-:W-:Y:S01]  /*4840*/  PRMT R49, R41, 0x7770, RZ ;  /* 0x0000777029317816 */ /* 0x004fe200000000ff */
[----:B------:R2:W-:Y:S01]  /*4850*/  STG.E.U8 desc[UR10][R6.64], R45 ;  /* 0x0000002d06007986 */ /* 0x0005e2000c10110a */
[----:B------:R-:W-:Y:S02]  /*4860*/  IADD3 R28, P6, PT, R33, R32, RZ ;  /* 0x00000020211c7210 */ /* 0x000fe40007fde0ff */
[----:B------:R-:W-:Y:S01]  /*4870*/  PRMT R51, R41, 0x7772, RZ ;  /* 0x0000777229337816 */ /* 0x000fe200000000ff */
[----:B------:R4:W-:Y:S01]  /*4880*/  STG.E.U8 desc[UR10][R8.64], R47 ;  /* 0x0000002f08007986 */ /* 0x0009e2000c10110a */
[C---:B---3--:R-:W-:Y:S02]  /*4890*/  PRMT R53, R42.reuse, 0x7770, RZ ;  /* 0x000077702a357816 */ /* 0x048fe400000000ff */
[----:B0-----:R-:W-:Y:S01]  /*48a0*/  PRMT R3, R42, 0x7772, RZ ;  /* 0x000077722a037816 */ /* 0x001fe200000000ff */
[----:B------:R0:W-:Y:S01]  /*48b0*/  STG.E.U8 desc[UR10][R10.64], R49 ;  /* 0x000000310a007986 */ /* 0x0001e2000c10110a */
[----:B-1----:R-:W-:-:S02]  /*48c0*/  PRMT R5, R39, 0x7771, RZ ;  /* 0x0000777127057816 */ /* 0x002fc400000000ff */
[----:B------:R-:W-:Y:S01]  /*48d0*/  LEA.HI.X.SX32 R29, R33, R44, 0x1, P6 ;  /* 0x0000002c211d7211 */ /* 0x000fe200030f0eff */
[----:B------:R1:W-:Y:S01]  /*48e0*/  STG.E.U8 desc[UR10][R12.64], R51 ;  /* 0x000000330c007986 */ /* 0x0003e2000c10110a */
[----:B------:R-:W-:Y:S02]  /*48f0*/  FSETP.NEU.AND P6, PT, R46, RZ, PT ;  /* 0x000000ff2e00720b */ /* 0x000fe40003fcd000 */
[----:B------:R-:W-:Y:S01]  /*4900*/  PRMT R39, R39, 0x7773, RZ ;  /* 0x0000777327277816 */ /* 0x000fe200000000ff */
[----:B------:R3:W-:Y:S01]  /*4910*/  STG.E.U8 desc[UR10][R14.64], R53 ;  /* 0x000000350e007986 */ /* 0x0007e2000c10110a */
[C---:B--2---:R-:W-:Y:S02]  /*4920*/  PRMT R7, R40.reuse, 0x7771, RZ ;  /* 0x0000777128077816 */ /* 0x044fe400000000ff */
[----:B----4-:R-:W-:Y:S01]  /*4930*/  PRMT R9, R40, 0x7773, RZ ;  /* 0x0000777328097816 */ /* 0x010fe200000000ff */
[----:B------:R2:W-:Y:S01]  /*4940*/  STG.E.U8 desc[UR10][R16.64], R3 ;  /* 0x0000000310007986 */ /* 0x0005e2000c10110a */
[----:B0-----:R-:W-:-:S02]  /*4950*/  PRMT R11, R41, 0x7771, RZ ;  /* 0x00007771290b7816 */ /* 0x001fc400000000ff */
[----:B------:R-:W-:Y:S01]  /*4960*/  IADD3 R32, P3, PT, R38, R32, RZ ;  /* 0x0000002026207210 */ /* 0x000fe20007f7e0ff */
[----:B------:R0:W-:Y:S01]  /*4970*/  STG.E.U8 desc[UR10][R18.64], R5 ;  /* 0x0000000512007986 */ /* 0x0001e2000c10110a */
[----:B------:R-:W-:Y:S02]  /*4980*/  PRMT R41, R41, 0x7773, RZ ;  /* 0x0000777329297816 */ /* 0x000fe400000000ff */
[----:B-1----:R-:W-:Y:S01]  /*4990*/  PRMT R13, R42, 0x7771, RZ ;  /* 0x000077712a0d7816 */ /* 0x002fe200000000ff */
[----:B------:R-:W-:Y:S01]  /*49a0*/  STG.E.U8 desc[UR10][R20.64], R39 ;  /* 0x0000002714007986 */ /* 0x000fe2000c10110a */
[----:B------:R-:W-:Y:S01]  /*49b0*/  LEA.HI.X.SX32 R33, R38, R44, 0x1, P3 ;  /* 0x0000002c26217211 */ /* 0x000fe200018f0eff */
[----:B---3--:R-:W1:Y:S01]  /*49c0*/  LDC.64 R14, c[0x0][0x3a0] ;  /* 0x0000e800ff0e7b82 */ /* 0x008e620000000a00 */
[----:B------:R-:W-:Y:S01]  /*49d0*/  FSEL R2, R0, -INF , P2 ;  /* 0xff80000000027808 */ /* 0x000fe20001000000 */
[----:B------:R-:W-:Y:S01]  /*49e0*/  STG.E.U8 desc[UR10][R22.64], R7 ;  /* 0x0000000716007986 */ /* 0x000fe2000c10110a */
[----:B--2---:R-:W-:-:S02]  /*49f0*/  FSEL R3, R34, -INF , P1 ;  /* 0xff80000022037808 */ /* 0x004fc40000800000 */
[----:B------:R-:W-:Y:S01]  /*4a00*/  FSEL R0, R35, -INF , P0 ;  /* 0xff80000023007808 */ /* 0x000fe20000000000 */
[----:B------:R2:W-:Y:S01]  /*4a10*/  STG.E.U8 desc[UR10][R24.64], R9 ;  /* 0x0000000918007986 */ /* 0x0005e2000c10110a */
[----:B0-----:R-:W-:Y:S01]  /*4a20*/  FSEL R5, R36, -INF , P6 ;  /* 0xff80000024057808 */ /* 0x001fe20003000000 */
[----:B------:R-:W-:Y:S01]  /*4a30*/  FFMA R8, R2, 0.69314718246459960938, R139 ;  /* 0x3f31721802087823 */ /* 0x000fe2000000008b */
[----:B------:R-:W-:Y:S01]  /*4a40*/  LEA R154, R154, UR8, 0x2 ;  /* 0x000000089a9a7c11 */ /* 0x000fe2000f8e10ff */
[----:B------:R0:W-:Y:S01]  /*4a50*/  STG.E.U8 desc[UR10][R26.64], R11 ;  /* 0x0000000b1a007986 */ /* 0x0001e2000c10110a */
[----:B------:R-:W-:Y:S01]  /*4a60*/  FFMA R10, R0, 0.69314718246459960938, R159 ;  /* 0x3f317218000a7823 */ /* 0x000fe2000000009f */
[----:B------:R-:W-:Y:S02]  /*4a70*/  IMAD.HI R0, R153, 0x4, RZ ;  /* 0x0000000499007827 */ /* 0x000fe400078e02ff */
[----:B------:R3:W-:Y:S04]  /*4a80*/  STG.E.U8 desc[UR10][R28.64], R41 ;  /* 0x000000291c007986 */ /* 0x0007e8000c10110a */
[----:B------:R3:W-:Y:S01]  /*4a90*/  STG.E.U8 desc[UR10][R30.64], R13 ;  /* 0x0000000d1e007986 */ /* 0x0007e2000c10110a */
[----:B--2---:R-:W-:Y:S01]  /*4aa0*/  FFMA R9, R3, 0.69314718246459960938, R138 ;  /* 0x3f31721803097823 */ /* 0x004fe2000000008a */
[----:B------:R-:W-:-:S02]  /*4ab0*/  IMAD.SHL.U32 R3, R153, 0x4, RZ ;  /* 0x0000000499037824 */ /* 0x000fc400078e00ff */
[----:B0-----:R-:W-:Y:S01]  /*4ac0*/  FFMA R11, R5, 0.69314718246459960938, R164 ;  /* 0x3f317218050b7823 */ /* 0x001fe200000000a4 */
[----:B------:R-:W-:Y:S02]  /*4ad0*/  PRMT R5, R42, 0x7773, RZ ;  /* 0x000077732a057816 */ /* 0x000fe400000000ff */
[----:B-1----:R-:W-:-:S03]  /*4ae0*/  IADD3 R2, P0, P1, R3, UR6, R14 ;  /* 0x0000000603027c10 */ /* 0x002fc6000f91e00e */
[----:B------:R3:W-:Y:S01]  /*4af0*/  STG.E.U8 desc[UR10][R32.64], R5 ;  /* 0x0000000520007986 */ /* 0x0007e2000c10110a */
[----:B------:R-:W-:Y:S01]  /*4b00*/  IADD3.X R3, PT, PT, R0, UR5, R15, P0, P1 ;  /* 0x0000000500037c10 */ /* 0x000fe200087e240f */
[----:B------:R-:W-:Y:S06]  /*4b10*/  BAR.SYNC.DEFER_BLOCKING 0x0 ;  /* 0x0000000000007b1d */ /* 0x000fec0000010000 */
[----:B------:R3:W-:Y:S02]  /*4b20*/  STS.128 [R154], R8 ;  /* 0x000000089a007388 */ /* 0x0007e40000000c00 */
[----:B------:R-:W-:Y:S06]  /*4b30*/  BAR.SYNC.DEFER_BLOCKING 0x0 ;  /* 0x0000000000007b1d */ /* 0x000fec0000010000 */
[----:B------:R-:W-:Y:S05]  /*4b40*/  @P5 EXIT ;  /* 0x000000000000594d */ /* 0x000fea0003800000 */
[----:B---3--:R-:W0:Y:S04]  /*4b50*/  LDS R5, [R118] ;  /* 0x0000000076057984 */ /* 0x008e280000000800 */
[----:B0-----:R-:W-:Y:S01]  /*4b60*/  STG.E desc[UR10][R2.64], R5 ;  /* 0x0000000502007986 */ /* 0x001fe2000c10190a */
[----:B------:R-:W-:Y:S05]  /*4b70*/  EXIT ;  /* 0x000000000000794d */ /* 0x000fea0003800000 */
.L_x_2:
[----:B------:R-:W-:-:S00]  /*4b80*/  BRA `(.L_x_2) ;  /* 0xfffffffc00fc7947 */ /* 0x000fc0000383ffff */
[----:B------:R-:W-:-:S00]  /*4b90*/  NOP ;  /* 0x0000000000007918 */ /* 0x000fc00000000000 */
        /* <DEDUP_REMOVED lines=14> */
.L_x_3:


//--------------------- .nv.global.init           --------------------------
	.section	.nv.global.init,"aw",@progbits
.nv.global.init:
	.type		_$_str,@object
	.size		_$_str,(.L_0 - _$_str)
_$_str:
        /*0000*/ 	.byte	0x5f, 0x5f, 0x43, 0x55, 0x44, 0x41, 0x5f, 0x46, 0x54, 0x5a, 0x00
.L_0:


//--------------------- .nv.shared.attn_fwd       --------------------------
	.section	.nv.shared.attn_fwd,"aw",@nobits
	.sectionflags	@""
	.align	16
	.zero		1024


//--------------------- .nv.shared.reserved.0     --------------------------
	.section	.nv.shared.reserved.0,"aw",@nobits
	.weak		__nv_reservedSMEM_offset_0_alias
	.size		__nv_reservedSMEM_offset_0_alias, 0, 64
	.other		__nv_reservedSMEM_offset_0_alias,@"STO_CUDA_RESERVED_SHARED STV_DEFAULT"
__nv_reservedSMEM_offset_0_alias:
	.zero		0
	.zero		64


//--------------------- .nv.constant0.attn_fwd    --------------------------
	.section	.nv.constant0.attn_fwd,"a",@progbits
	.sectionflags	@""
	.align	4
.nv.constant0.attn_fwd:
	.zero		1032


//--------------------- SYMBOLS --------------------------

	.type		.nv.reservedSmem.offset0,@object
	.size		.nv.reservedSmem.offset0,0x4
	.type		.nv.reservedSmem.cap,@object
	.size		.nv.reservedSmem.cap,0x4
